//
// Generated by NVIDIA NVVM Compiler
//
// Compiler Build ID: CL-36424714
// Cuda compilation tools, release 13.0, V13.0.88
// Based on NVVM 20.0.0
//

.version 9.0
.target sm_100
.address_size 64

	// .globl	_Z12redistributePtPdddj

.visible .entry _Z12redistributePtPdddj(
	.param .u64 .ptr .align 1 _Z12redistributePtPdddj_param_0,
	.param .u64 .ptr .align 1 _Z12redistributePtPdddj_param_1,
	.param .f64 _Z12redistributePtPdddj_param_2,
	.param .f64 _Z12redistributePtPdddj_param_3,
	.param .u32 _Z12redistributePtPdddj_param_4
)
{
	.reg .pred 	%p<7>;
	.reg .b16 	%rs<2>;
	.reg .b32 	%r<18>;
	.reg .b64 	%rd<19>;
	.reg .b64 	%fd<15>;

	ld.param.u64 	%rd6, [_Z12redistributePtPdddj_param_0];
	ld.param.u64 	%rd7, [_Z12redistributePtPdddj_param_1];
	ld.param.f64 	%fd4, [_Z12redistributePtPdddj_param_2];
	ld.param.f64 	%fd5, [_Z12redistributePtPdddj_param_3];
	ld.param.u32 	%r7, [_Z12redistributePtPdddj_param_4];
	cvta.to.global.u64 	%rd1, %rd7;
	mov.u32 	%r8, %ctaid.x;
	mov.u32 	%r1, %ntid.x;
	mov.u32 	%r9, %tid.x;
	mad.lo.s32 	%r17, %r8, %r1, %r9;
	setp.ge.u32 	%p1, %r17, %r7;
	@%p1 bra 	$L__BB0_8;
	mov.u32 	%r10, %nctaid.x;
	mul.lo.s32 	%r3, %r1, %r10;
	cvta.to.global.u64 	%rd2, %rd6;
$L__BB0_2:
	mul.wide.u32 	%rd8, %r17, 2;
	add.s64 	%rd9, %rd2, %rd8;
	ld.global.u16 	%rs1, [%rd9];
	setp.ne.s16 	%p2, %rs1, 0;
	@%p2 bra 	$L__BB0_7;
	mul.lo.s32 	%r5, %r17, 9;
	add.s32 	%r11, %r5, 3;
	mul.wide.u32 	%rd10, %r11, 8;
	add.s64 	%rd3, %rd1, %rd10;
	ld.global.f64 	%fd1, [%rd3];
	setp.leu.f64 	%p3, %fd1, %fd4;
	@%p3 bra 	$L__BB0_7;
	add.s32 	%r12, %r5, 6;
	mul.wide.u32 	%rd11, %r12, 8;
	add.s64 	%rd4, %rd1, %rd11;
	ld.global.f64 	%fd2, [%rd4];
	setp.leu.f64 	%p4, %fd2, %fd5;
	@%p4 bra 	$L__BB0_7;
	add.s32 	%r13, %r5, 7;
	mul.wide.u32 	%rd12, %r13, 8;
	add.s64 	%rd5, %rd1, %rd12;
	ld.global.f64 	%fd3, [%rd5];
	setp.leu.f64 	%p5, %fd3, %fd5;
	@%p5 bra 	$L__BB0_7;
	add.s32 	%r14, %r5, 1;
	mul.wide.u32 	%rd13, %r14, 8;
	add.s64 	%rd14, %rd1, %rd13;
	ld.global.f64 	%fd6, [%rd14];
	add.f64 	%fd7, %fd4, %fd6;
	st.global.f64 	[%rd14], %fd7;
	sub.f64 	%fd8, %fd1, %fd4;
	st.global.f64 	[%rd3], %fd8;
	add.s32 	%r15, %r5, 5;
	mul.wide.u32 	%rd15, %r15, 8;
	add.s64 	%rd16, %rd1, %rd15;
	ld.global.f64 	%fd9, [%rd16];
	add.f64 	%fd10, %fd5, %fd9;
	st.global.f64 	[%rd16], %fd10;
	sub.f64 	%fd11, %fd2, %fd5;
	st.global.f64 	[%rd4], %fd11;
	sub.f64 	%fd12, %fd3, %fd5;
	st.global.f64 	[%rd5], %fd12;
	add.s32 	%r16, %r5, 8;
	mul.wide.u32 	%rd17, %r16, 8;
	add.s64 	%rd18, %rd1, %rd17;
	ld.global.f64 	%fd13, [%rd18];
	add.f64 	%fd14, %fd5, %fd13;
	st.global.f64 	[%rd18], %fd14;
$L__BB0_7:
	add.s32 	%r17, %r17, %r3;
	setp.lt.u32 	%p6, %r17, %r7;
	@%p6 bra 	$L__BB0_2;
$L__BB0_8:
	ret;

}
	// .globl	_Z9propagatePdS_jj
.visible .entry _Z9propagatePdS_jj(
	.param .u64 .ptr .align 1 _Z9propagatePdS_jj_param_0,
	.param .u64 .ptr .align 1 _Z9propagatePdS_jj_param_1,
	.param .u32 _Z9propagatePdS_jj_param_2,
	.param .u32 _Z9propagatePdS_jj_param_3
)
{
	.reg .pred 	%p<4>;
	.reg .b32 	%r<59>;
	.reg .b64 	%rd<40>;
	.reg .b64 	%fd<10>;

	ld.param.u64 	%rd3, [_Z9propagatePdS_jj_param_0];
	ld.param.u64 	%rd4, [_Z9propagatePdS_jj_param_1];
	ld.param.u32 	%r10, [_Z9propagatePdS_jj_param_2];
	ld.param.u32 	%r11, [_Z9propagatePdS_jj_param_3];
	mov.u32 	%r12, %ctaid.x;
	mov.u32 	%r1, %ntid.x;
	mov.u32 	%r13, %tid.x;
	mad.lo.s32 	%r58, %r12, %r1, %r13;
	mul.lo.s32 	%r3, %r11, %r10;
	setp.ge.u32 	%p1, %r58, %r3;
	@%p1 bra 	$L__BB1_3;
	cvta.to.global.u64 	%rd1, %rd4;
	cvta.to.global.u64 	%rd2, %rd3;
	mul.lo.s32 	%r4, %r11, 9;
	add.s32 	%r5, %r10, -1;
	add.s32 	%r6, %r11, -1;
	mov.u32 	%r14, %nctaid.x;
	mul.lo.s32 	%r7, %r1, %r14;
$L__BB1_2:
	div.u32 	%r15, %r58, %r11;
	mul.lo.s32 	%r16, %r15, %r11;
	sub.s32 	%r17, %r58, %r16;
	mul.lo.s32 	%r18, %r4, %r15;
	mul.lo.s32 	%r19, %r17, 9;
	add.s32 	%r20, %r19, %r18;
	add.s32 	%r21, %r15, 1;
	rem.u32 	%r22, %r21, %r10;
	add.s32 	%r23, %r17, 1;
	setp.eq.s32 	%p2, %r23, %r11;
	add.s32 	%r24, %r5, %r15;
	rem.u32 	%r25, %r24, %r10;
	add.s32 	%r26, %r6, %r17;
	rem.u32 	%r27, %r26, %r11;
	mul.wide.u32 	%rd5, %r20, 8;
	add.s64 	%rd6, %rd2, %rd5;
	ld.global.f64 	%fd1, [%rd6];
	add.s64 	%rd7, %rd1, %rd5;
	st.global.f64 	[%rd7], %fd1;
	add.s32 	%r28, %r20, 1;
	mul.wide.u32 	%rd8, %r28, 8;
	add.s64 	%rd9, %rd2, %rd8;
	ld.global.f64 	%fd2, [%rd9];
	mul.lo.s32 	%r29, %r4, %r22;
	shl.b32 	%r30, %r17, 3;
	add.s32 	%r31, %r23, %r30;
	add.s32 	%r32, %r31, %r29;
	mul.wide.u32 	%rd10, %r32, 8;
	add.s64 	%rd11, %rd1, %rd10;
	st.global.f64 	[%rd11], %fd2;
	add.s32 	%r33, %r20, 2;
	mul.wide.u32 	%rd12, %r33, 8;
	add.s64 	%rd13, %rd2, %rd12;
	ld.global.f64 	%fd3, [%rd13];
	add.s32 	%r34, %r19, 9;
	selp.b32 	%r35, 0, %r34, %p2;
	add.s32 	%r36, %r18, %r35;
	add.s32 	%r37, %r36, 2;
	mul.wide.u32 	%rd14, %r37, 8;
	add.s64 	%rd15, %rd1, %rd14;
	st.global.f64 	[%rd15], %fd3;
	add.s32 	%r38, %r20, 3;
	mul.wide.u32 	%rd16, %r38, 8;
	add.s64 	%rd17, %rd2, %rd16;
	ld.global.f64 	%fd4, [%rd17];
	mul.lo.s32 	%r39, %r4, %r25;
	add.s32 	%r40, %r31, %r39;
	add.s32 	%r41, %r40, 2;
	mul.wide.u32 	%rd18, %r41, 8;
	add.s64 	%rd19, %rd1, %rd18;
	st.global.f64 	[%rd19], %fd4;
	add.s32 	%r42, %r20, 4;
	mul.wide.u32 	%rd20, %r42, 8;
	add.s64 	%rd21, %rd2, %rd20;
	ld.global.f64 	%fd5, [%rd21];
	mul.lo.s32 	%r43, %r27, 9;
	add.s32 	%r44, %r18, %r43;
	add.s32 	%r45, %r44, 4;
	mul.wide.u32 	%rd22, %r45, 8;
	add.s64 	%rd23, %rd1, %rd22;
	st.global.f64 	[%rd23], %fd5;
	add.s32 	%r46, %r20, 5;
	mul.wide.u32 	%rd24, %r46, 8;
	add.s64 	%rd25, %rd2, %rd24;
	ld.global.f64 	%fd6, [%rd25];
	add.s32 	%r47, %r29, %r35;
	add.s32 	%r48, %r47, 5;
	mul.wide.u32 	%rd26, %r48, 8;
	add.s64 	%rd27, %rd1, %rd26;
	st.global.f64 	[%rd27], %fd6;
	add.s32 	%r49, %r20, 6;
	mul.wide.u32 	%rd28, %r49, 8;
	add.s64 	%rd29, %rd2, %rd28;
	ld.global.f64 	%fd7, [%rd29];
	add.s32 	%r50, %r35, %r39;
	add.s32 	%r51, %r50, 6;
	mul.wide.u32 	%rd30, %r51, 8;
	add.s64 	%rd31, %rd1, %rd30;
	st.global.f64 	[%rd31], %fd7;
	add.s32 	%r52, %r20, 7;
	mul.wide.u32 	%rd32, %r52, 8;
	add.s64 	%rd33, %rd2, %rd32;
	ld.global.f64 	%fd8, [%rd33];
	add.s32 	%r53, %r39, %r43;
	add.s32 	%r54, %r53, 7;
	mul.wide.u32 	%rd34, %r54, 8;
	add.s64 	%rd35, %rd1, %rd34;
	st.global.f64 	[%rd35], %fd8;
	add.s32 	%r55, %r20, 8;
	mul.wide.u32 	%rd36, %r55, 8;
	add.s64 	%rd37, %rd2, %rd36;
	ld.global.f64 	%fd9, [%rd37];
	add.s32 	%r56, %r29, %r43;
	add.s32 	%r57, %r56, 8;
	mul.wide.u32 	%rd38, %r57, 8;
	add.s64 	%rd39, %rd1, %rd38;
	st.global.f64 	[%rd39], %fd9;
	add.s32 	%r58, %r58, %r7;
	setp.lt.u32 	%p3, %r58, %r3;
	@%p3 bra 	$L__BB1_2;
$L__BB1_3:
	ret;

}
	// .globl	_Z10bouncebackPtPdS0_j
.visible .entry _Z10bouncebackPtPdS0_j(
	.param .u64 .ptr .align 1 _Z10bouncebackPtPdS0_j_param_0,
	.param .u64 .ptr .align 1 _Z10bouncebackPtPdS0_j_param_1,
	.param .u64 .ptr .align 1 _Z10bouncebackPtPdS0_j_param_2,
	.param .u32 _Z10bouncebackPtPdS0_j_param_3
)
{
	.reg .pred 	%p<4>;
	.reg .b16 	%rs<2>;
	.reg .b32 	%r<20>;
	.reg .b64 	%rd<33>;
	.reg .b64 	%fd<9>;

	ld.param.u64 	%rd4, [_Z10bouncebackPtPdS0_j_param_0];
	ld.param.u64 	%rd5, [_Z10bouncebackPtPdS0_j_param_1];
	ld.param.u64 	%rd6, [_Z10bouncebackPtPdS0_j_param_2];
	ld.param.u32 	%r6, [_Z10bouncebackPtPdS0_j_param_3];
	mov.u32 	%r7, %ctaid.x;
	mov.u32 	%r1, %ntid.x;
	mov.u32 	%r8, %tid.x;
	mad.lo.s32 	%r19, %r7, %r1, %r8;
	setp.ge.u32 	%p1, %r19, %r6;
	@%p1 bra 	$L__BB2_5;
	cvta.to.global.u64 	%rd1, %rd5;
	cvta.to.global.u64 	%rd2, %rd6;
	mov.u32 	%r9, %nctaid.x;
	mul.lo.s32 	%r3, %r1, %r9;
	cvta.to.global.u64 	%rd3, %rd4;
$L__BB2_2:
	mul.wide.u32 	%rd7, %r19, 2;
	add.s64 	%rd8, %rd3, %rd7;
	ld.global.u16 	%rs1, [%rd8];
	setp.eq.s16 	%p2, %rs1, 0;
	@%p2 bra 	$L__BB2_4;
	mul.lo.s32 	%r10, %r19, 9;
	add.s32 	%r11, %r10, 3;
	mul.wide.u32 	%rd9, %r11, 8;
	add.s64 	%rd10, %rd2, %rd9;
	ld.global.f64 	%fd1, [%rd10];
	add.s32 	%r12, %r10, 1;
	mul.wide.u32 	%rd11, %r12, 8;
	add.s64 	%rd12, %rd1, %rd11;
	st.global.f64 	[%rd12], %fd1;
	add.s32 	%r13, %r10, 4;
	mul.wide.u32 	%rd13, %r13, 8;
	add.s64 	%rd14, %rd2, %rd13;
	ld.global.f64 	%fd2, [%rd14];
	add.s32 	%r14, %r10, 2;
	mul.wide.u32 	%rd15, %r14, 8;
	add.s64 	%rd16, %rd1, %rd15;
	st.global.f64 	[%rd16], %fd2;
	add.s64 	%rd17, %rd2, %rd11;
	ld.global.f64 	%fd3, [%rd17];
	add.s64 	%rd18, %rd1, %rd9;
	st.global.f64 	[%rd18], %fd3;
	add.s64 	%rd19, %rd2, %rd15;
	ld.global.f64 	%fd4, [%rd19];
	add.s64 	%rd20, %rd1, %rd13;
	st.global.f64 	[%rd20], %fd4;
	add.s32 	%r15, %r10, 7;
	mul.wide.u32 	%rd21, %r15, 8;
	add.s64 	%rd22, %rd2, %rd21;
	ld.global.f64 	%fd5, [%rd22];
	add.s32 	%r16, %r10, 5;
	mul.wide.u32 	%rd23, %r16, 8;
	add.s64 	%rd24, %rd1, %rd23;
	st.global.f64 	[%rd24], %fd5;
	add.s32 	%r17, %r10, 8;
	mul.wide.u32 	%rd25, %r17, 8;
	add.s64 	%rd26, %rd2, %rd25;
	ld.global.f64 	%fd6, [%rd26];
	add.s32 	%r18, %r10, 6;
	mul.wide.u32 	%rd27, %r18, 8;
	add.s64 	%rd28, %rd1, %rd27;
	st.global.f64 	[%rd28], %fd6;
	add.s64 	%rd29, %rd2, %rd23;
	ld.global.f64 	%fd7, [%rd29];
	add.s64 	%rd30, %rd1, %rd21;
	st.global.f64 	[%rd30], %fd7;
	add.s64 	%rd31, %rd2, %rd27;
	ld.global.f64 	%fd8, [%rd31];
	add.s64 	%rd32, %rd1, %rd25;
	st.global.f64 	[%rd32], %fd8;
$L__BB2_4:
	add.s32 	%r19, %r19, %r3;
	setp.lt.u32 	%p3, %r19, %r6;
	@%p3 bra 	$L__BB2_2;
$L__BB2_5:
	ret;

}
	// .globl	_Z10relaxationPtPdS0_dj
.visible .entry _Z10relaxationPtPdS0_dj(
	.param .u64 .ptr .align 1 _Z10relaxationPtPdS0_dj_param_0,
	.param .u64 .ptr .align 1 _Z10relaxationPtPdS0_dj_param_1,
	.param .u64 .ptr .align 1 _Z10relaxationPtPdS0_dj_param_2,
	.param .f64 _Z10relaxationPtPdS0_dj_param_3,
	.param .u32 _Z10relaxationPtPdS0_dj_param_4
)
{
	.reg .pred 	%p<4>;
	.reg .b16 	%rs<2>;
	.reg .b32 	%r<21>;
	.reg .b64 	%rd<39>;
	.reg .b64 	%fd<122>;

	ld.param.u32 	%r4, [_Z10relaxationPtPdS0_dj_param_4];
	mov.u32 	%r5, %ctaid.x;
	mov.u32 	%r6, %ntid.x;
	mov.u32 	%r7, %tid.x;
	mad.lo.s32 	%r20, %r5, %r6, %r7;
	setp.ge.u32 	%p1, %r20, %r4;
	@%p1 bra 	$L__BB3_5;
	mov.u32 	%r18, %nctaid.x;
$L__BB3_2:
	ld.param.u64 	%rd36, [_Z10relaxationPtPdS0_dj_param_0];
	cvta.to.global.u64 	%rd4, %rd36;
	mul.wide.u32 	%rd5, %r20, 2;
	add.s64 	%rd6, %rd4, %rd5;
	ld.global.u16 	%rs1, [%rd6];
	setp.ne.s16 	%p2, %rs1, 0;
	@%p2 bra 	$L__BB3_4;
	ld.param.f64 	%fd121, [_Z10relaxationPtPdS0_dj_param_3];
	ld.param.u64 	%rd38, [_Z10relaxationPtPdS0_dj_param_2];
	ld.param.u64 	%rd37, [_Z10relaxationPtPdS0_dj_param_1];
	mul.lo.s32 	%r8, %r20, 9;
	cvta.to.global.u64 	%rd7, %rd38;
	mul.wide.u32 	%rd8, %r8, 8;
	add.s64 	%rd9, %rd7, %rd8;
	ld.global.f64 	%fd2, [%rd9];
	add.f64 	%fd3, %fd2, 0d0000000000000000;
	add.s32 	%r9, %r8, 1;
	mul.wide.u32 	%rd10, %r9, 8;
	add.s64 	%rd11, %rd7, %rd10;
	ld.global.f64 	%fd4, [%rd11];
	add.f64 	%fd5, %fd3, %fd4;
	add.s32 	%r10, %r8, 2;
	mul.wide.u32 	%rd12, %r10, 8;
	add.s64 	%rd13, %rd7, %rd12;
	ld.global.f64 	%fd6, [%rd13];
	add.f64 	%fd7, %fd5, %fd6;
	add.s32 	%r11, %r8, 3;
	mul.wide.u32 	%rd14, %r11, 8;
	add.s64 	%rd15, %rd7, %rd14;
	ld.global.f64 	%fd8, [%rd15];
	add.f64 	%fd9, %fd7, %fd8;
	add.s32 	%r12, %r8, 4;
	mul.wide.u32 	%rd16, %r12, 8;
	add.s64 	%rd17, %rd7, %rd16;
	ld.global.f64 	%fd10, [%rd17];
	add.f64 	%fd11, %fd9, %fd10;
	add.s32 	%r13, %r8, 5;
	mul.wide.u32 	%rd18, %r13, 8;
	add.s64 	%rd19, %rd7, %rd18;
	ld.global.f64 	%fd12, [%rd19];
	add.f64 	%fd13, %fd11, %fd12;
	add.s32 	%r14, %r8, 6;
	mul.wide.u32 	%rd20, %r14, 8;
	add.s64 	%rd21, %rd7, %rd20;
	ld.global.f64 	%fd14, [%rd21];
	add.f64 	%fd15, %fd13, %fd14;
	add.s32 	%r15, %r8, 7;
	mul.wide.u32 	%rd22, %r15, 8;
	add.s64 	%rd23, %rd7, %rd22;
	ld.global.f64 	%fd16, [%rd23];
	add.f64 	%fd17, %fd15, %fd16;
	add.s32 	%r16, %r8, 8;
	mul.wide.u32 	%rd24, %r16, 8;
	add.s64 	%rd25, %rd7, %rd24;
	ld.global.f64 	%fd18, [%rd25];
	add.f64 	%fd19, %fd17, %fd18;
	add.f64 	%fd20, %fd4, %fd12;
	add.f64 	%fd21, %fd20, %fd18;
	add.f64 	%fd22, %fd8, %fd14;
	add.f64 	%fd23, %fd22, %fd16;
	sub.f64 	%fd24, %fd21, %fd23;
	div.rn.f64 	%fd25, %fd24, %fd19;
	add.f64 	%fd26, %fd6, %fd12;
	add.f64 	%fd27, %fd26, %fd14;
	add.f64 	%fd28, %fd10, %fd16;
	add.f64 	%fd29, %fd28, %fd18;
	sub.f64 	%fd30, %fd27, %fd29;
	div.rn.f64 	%fd31, %fd30, %fd19;
	mul.f64 	%fd32, %fd25, %fd25;
	mul.f64 	%fd33, %fd31, %fd31;
	add.f64 	%fd34, %fd32, %fd33;
	add.f64 	%fd35, %fd25, %fd31;
	sub.f64 	%fd36, %fd31, %fd25;
	neg.f64 	%fd37, %fd25;
	sub.f64 	%fd38, %fd37, %fd31;
	sub.f64 	%fd39, %fd25, %fd31;
	mul.f64 	%fd40, %fd19, 0d3FDC71C71C71C71C;
	div.rn.f64 	%fd41, %fd34, 0d3FE5555555555555;
	mov.f64 	%fd42, 0d3FF0000000000000;
	sub.f64 	%fd43, %fd42, %fd41;
	mul.f64 	%fd44, %fd40, %fd43;
	mul.f64 	%fd45, %fd19, 0d3FBC71C71C71C71C;
	div.rn.f64 	%fd46, %fd25, 0d3FD5555555555555;
	add.f64 	%fd47, %fd46, 0d3FF0000000000000;
	div.rn.f64 	%fd48, %fd32, 0d3FCC71C71C71C71C;
	add.f64 	%fd49, %fd47, %fd48;
	sub.f64 	%fd50, %fd49, %fd41;
	mul.f64 	%fd51, %fd45, %fd50;
	div.rn.f64 	%fd52, %fd31, 0d3FD5555555555555;
	add.f64 	%fd53, %fd52, 0d3FF0000000000000;
	div.rn.f64 	%fd54, %fd33, 0d3FCC71C71C71C71C;
	add.f64 	%fd55, %fd53, %fd54;
	sub.f64 	%fd56, %fd55, %fd41;
	mul.f64 	%fd57, %fd45, %fd56;
	sub.f64 	%fd58, %fd42, %fd46;
	add.f64 	%fd59, %fd58, %fd48;
	sub.f64 	%fd60, %fd59, %fd41;
	mul.f64 	%fd61, %fd45, %fd60;
	sub.f64 	%fd62, %fd42, %fd52;
	add.f64 	%fd63, %fd62, %fd54;
	sub.f64 	%fd64, %fd63, %fd41;
	mul.f64 	%fd65, %fd45, %fd64;
	mul.f64 	%fd66, %fd19, 0d3F9C71C71C71C71C;
	div.rn.f64 	%fd67, %fd35, 0d3FD5555555555555;
	add.f64 	%fd68, %fd67, 0d3FF0000000000000;
	mul.f64 	%fd69, %fd35, %fd35;
	div.rn.f64 	%fd70, %fd69, 0d3FCC71C71C71C71C;
	add.f64 	%fd71, %fd68, %fd70;
	sub.f64 	%fd72, %fd71, %fd41;
	mul.f64 	%fd73, %fd66, %fd72;
	div.rn.f64 	%fd74, %fd36, 0d3FD5555555555555;
	add.f64 	%fd75, %fd74, 0d3FF0000000000000;
	mul.f64 	%fd76, %fd36, %fd36;
	div.rn.f64 	%fd77, %fd76, 0d3FCC71C71C71C71C;
	add.f64 	%fd78, %fd75, %fd77;
	sub.f64 	%fd79, %fd78, %fd41;
	mul.f64 	%fd80, %fd66, %fd79;
	div.rn.f64 	%fd81, %fd38, 0d3FD5555555555555;
	add.f64 	%fd82, %fd81, 0d3FF0000000000000;
	mul.f64 	%fd83, %fd38, %fd38;
	div.rn.f64 	%fd84, %fd83, 0d3FCC71C71C71C71C;
	add.f64 	%fd85, %fd82, %fd84;
	sub.f64 	%fd86, %fd85, %fd41;
	mul.f64 	%fd87, %fd66, %fd86;
	div.rn.f64 	%fd88, %fd39, 0d3FD5555555555555;
	add.f64 	%fd89, %fd88, 0d3FF0000000000000;
	mul.f64 	%fd90, %fd39, %fd39;
	div.rn.f64 	%fd91, %fd90, 0d3FCC71C71C71C71C;
	add.f64 	%fd92, %fd89, %fd91;
	sub.f64 	%fd93, %fd92, %fd41;
	mul.f64 	%fd94, %fd66, %fd93;
	sub.f64 	%fd95, %fd44, %fd2;
	fma.rn.f64 	%fd96, %fd121, %fd95, %fd2;
	cvta.to.global.u64 	%rd26, %rd37;
	add.s64 	%rd27, %rd26, %rd8;
	st.global.f64 	[%rd27], %fd96;
	ld.global.f64 	%fd97, [%rd11];
	sub.f64 	%fd98, %fd51, %fd97;
	fma.rn.f64 	%fd99, %fd121, %fd98, %fd97;
	add.s64 	%rd28, %rd26, %rd10;
	st.global.f64 	[%rd28], %fd99;
	ld.global.f64 	%fd100, [%rd13];
	sub.f64 	%fd101, %fd57, %fd100;
	fma.rn.f64 	%fd102, %fd121, %fd101, %fd100;
	add.s64 	%rd29, %rd26, %rd12;
	st.global.f64 	[%rd29], %fd102;
	ld.global.f64 	%fd103, [%rd15];
	sub.f64 	%fd104, %fd61, %fd103;
	fma.rn.f64 	%fd105, %fd121, %fd104, %fd103;
	add.s64 	%rd30, %rd26, %rd14;
	st.global.f64 	[%rd30], %fd105;
	ld.global.f64 	%fd106, [%rd17];
	sub.f64 	%fd107, %fd65, %fd106;
	fma.rn.f64 	%fd108, %fd121, %fd107, %fd106;
	add.s64 	%rd31, %rd26, %rd16;
	st.global.f64 	[%rd31], %fd108;
	ld.global.f64 	%fd109, [%rd19];
	sub.f64 	%fd110, %fd73, %fd109;
	fma.rn.f64 	%fd111, %fd121, %fd110, %fd109;
	add.s64 	%rd32, %rd26, %rd18;
	st.global.f64 	[%rd32], %fd111;
	ld.global.f64 	%fd112, [%rd21];
	sub.f64 	%fd113, %fd80, %fd112;
	fma.rn.f64 	%fd114, %fd121, %fd113, %fd112;
	add.s64 	%rd33, %rd26, %rd20;
	st.global.f64 	[%rd33], %fd114;
	ld.global.f64 	%fd115, [%rd23];
	sub.f64 	%fd116, %fd87, %fd115;
	fma.rn.f64 	%fd117, %fd121, %fd116, %fd115;
	add.s64 	%rd34, %rd26, %rd22;
	st.global.f64 	[%rd34], %fd117;
	ld.global.f64 	%fd118, [%rd25];
	sub.f64 	%fd119, %fd94, %fd118;
	fma.rn.f64 	%fd120, %fd121, %fd119, %fd118;
	add.s64 	%rd35, %rd26, %rd24;
	st.global.f64 	[%rd35], %fd120;
$L__BB3_4:
	ld.param.u32 	%r19, [_Z10relaxationPtPdS0_dj_param_4];
	mad.lo.s32 	%r20, %r6, %r18, %r20;
	setp.lt.u32 	%p3, %r20, %r19;
	@%p3 bra 	$L__BB3_2;
$L__BB3_5:
	ret;

}


// ===== COMPILED SASS (sm_100) =====

	.target	sm_100

	.elftype	@"ET_EXEC"


//--------------------- .note.nv.tkinfo           --------------------------
	.section	.note.nv.tkinfo,"",@"SHT_NOTE"
	.sectionflags	@"SHF_NOTE_NV_TKINFO"
	.tkinfo
        /*0018*/ 	.word	0x00000002
        /*0030*/ 	.string	""
        /*0030*/ 	.string	"ptxas"
        /*0030*/ 	.string	"Cuda compilation tools, release 13.0, V13.0.88"
        /*0030*/ 	.string	"Build cuda_13.0.r13.0/compiler.36424714_0"
        /*0030*/ 	.string	"-arch sm_100 -m 64 "



//--------------------- .note.nv.cuinfo           --------------------------
	.section	.note.nv.cuinfo,"",@"SHT_NOTE"
	.sectionflags	@"SHF_NOTE_NV_CUINFO"
        /*0018*/ 	.short	0x0002
        /*001a*/ 	.short	0x0064
        /*001c*/ 	.short	0x0082
	.zero		2


//--------------------- .nv.info                  --------------------------
	.section	.nv.info,"",@"SHT_CUDA_INFO"
	.align	4


	//----- nvinfo : EIATTR_REGCOUNT
	.align		4
        /*0000*/ 	.byte	0x04, 0x2f
        /*0002*/ 	.short	(.L_1 - .L_0)
	.align		4
.L_0:
        /*0004*/ 	.word	index@(_Z12redistributePtPdddj)
        /*0008*/ 	.word	0x00000020


	//----- nvinfo : EIATTR_FRAME_SIZE
	.align		4
.L_1:
        /*000c*/ 	.byte	0x04, 0x11
        /*000e*/ 	.short	(.L_3 - .L_2)
	.align		4
.L_2:
        /*0010*/ 	.word	index@(_Z12redistributePtPdddj)
        /*0014*/ 	.word	0x00000000


	//----- nvinfo : EIATTR_REGCOUNT
	.align		4
.L_3:
        /*0018*/ 	.byte	0x04, 0x2f
        /*001a*/ 	.short	(.L_5 - .L_4)
	.align		4
.L_4:
        /*001c*/ 	.word	index@(_Z9propagatePdS_jj)
        /*0020*/ 	.word	0x00000020


	//----- nvinfo : EIATTR_FRAME_SIZE
	.align		4
.L_5:
        /*0024*/ 	.byte	0x04, 0x11
        /*0026*/ 	.short	(.L_7 - .L_6)
	.align		4
.L_6:
        /*0028*/ 	.word	index@(_Z9propagatePdS_jj)
        /*002c*/ 	.word	0x00000000


	//----- nvinfo : EIATTR_REGCOUNT
	.align		4
.L_7:
        /*0030*/ 	.byte	0x04, 0x2f
        /*0032*/ 	.short	(.L_9 - .L_8)
	.align		4
.L_8:
        /*0034*/ 	.word	index@(_Z10bouncebackPtPdS0_j)
        /*0038*/ 	.word	0x00000020


	//----- nvinfo : EIATTR_FRAME_SIZE
	.align		4
.L_9:
        /*003c*/ 	.byte	0x04, 0x11
        /*003e*/ 	.short	(.L_11 - .L_10)
	.align		4
.L_10:
        /*0040*/ 	.word	index@(_Z10bouncebackPtPdS0_j)
        /*0044*/ 	.word	0x00000000


	//----- nvinfo : EIATTR_REGCOUNT
	.align		4
.L_11:
        /*0048*/ 	.byte	0x04, 0x2f
        /*004a*/ 	.short	(.L_13 - .L_12)
	.align		4
.L_12:
        /*004c*/ 	.word	index@(_Z10relaxationPtPdS0_dj)
        /*0050*/ 	.word	0x00000050


	//----- nvinfo : EIATTR_FRAME_SIZE
	.align		4
.L_13:
        /*0054*/ 	.byte	0x04, 0x11
        /*0056*/ 	.short	(.L_15 - .L_14)
	.align		4
.L_14:
        /*0058*/ 	.word	index@($__internal_0_$__cuda_sm20_div_rn_f64_full)
        /*005c*/ 	.word	0x00000000


	//----- nvinfo : EIATTR_FRAME_SIZE
	.align		4
.L_15:
        /*0060*/ 	.byte	0x04, 0x11
        /*0062*/ 	.short	(.L_17 - .L_16)
	.align		4
.L_16:
        /*0064*/ 	.word	index@(_Z10relaxationPtPdS0_dj)
        /*0068*/ 	.word	0x00000000


	//----- nvinfo : EIATTR_MIN_STACK_SIZE
	.align		4
.L_17:
        /*006c*/ 	.byte	0x04, 0x12
        /*006e*/ 	.short	(.L_19 - .L_18)
	.align		4
.L_18:
        /*0070*/ 	.word	index@(_Z10relaxationPtPdS0_dj)
        /*0074*/ 	.word	0x00000000


	//----- nvinfo : EIATTR_MIN_STACK_SIZE
	.align		4
.L_19:
        /*0078*/ 	.byte	0x04, 0x12
        /*007a*/ 	.short	(.L_21 - .L_20)
	.align		4
.L_20:
        /*007c*/ 	.word	index@(_Z10bouncebackPtPdS0_j)
        /*0080*/ 	.word	0x00000000


	//----- nvinfo : EIATTR_MIN_STACK_SIZE
	.align		4
.L_21:
        /*0084*/ 	.byte	0x04, 0x12
        /*0086*/ 	.short	(.L_23 - .L_22)
	.align		4
.L_22:
        /*0088*/ 	.word	index@(_Z9propagatePdS_jj)
        /*008c*/ 	.word	0x00000000


	//----- nvinfo : EIATTR_MIN_STACK_SIZE
	.align		4
.L_23:
        /*0090*/ 	.byte	0x04, 0x12
        /*0092*/ 	.short	(.L_25 - .L_24)
	.align		4
.L_24:
        /*0094*/ 	.word	index@(_Z12redistributePtPdddj)
        /*0098*/ 	.word	0x00000000
.L_25:


//--------------------- .nv.compat                --------------------------
	.section	.nv.compat,"",@"SHT_CUDA_COMPAT_INFO"
	.align	4
        /*0000*/ 	.byte	0x02, 0x09, 0x00, 0x00, 0x02, 0x02, 0x01, 0x00, 0x02, 0x05, 0x05, 0x00, 0x03, 0x07, 0x01, 0x01
        /*0010*/ 	.byte	0x02, 0x03, 0x00, 0x00, 0x02, 0x06, 0x01, 0x00, 0x04, 0x0b, 0x08, 0x00, 0x01, 0x00, 0x00, 0x00
        /*0020*/ 	.byte	0x00, 0x00, 0x00, 0x00


//--------------------- .nv.info._Z10relaxationPtPdS0_dj --------------------------
	.section	.nv.info._Z10relaxationPtPdS0_dj,"",@"SHT_CUDA_INFO"
	.sectionflags	@""
	.align	4


	//----- nvinfo : EIATTR_CUDA_API_VERSION
	.align		4
        /*0000*/ 	.byte	0x04, 0x37
        /*0002*/ 	.short	(.L_27 - .L_26)
.L_26:
        /*0004*/ 	.word	0x00000082


	//----- nvinfo : EIATTR_KPARAM_INFO
	.align		4
.L_27:
        /*0008*/ 	.byte	0x04, 0x17
        /*000a*/ 	.short	(.L_29 - .L_28)
.L_28:
        /*000c*/ 	.word	0x00000000
        /*0010*/ 	.short	0x0004
        /*0012*/ 	.short	0x0020
        /*0014*/ 	.byte	0x00, 0xf0, 0x11, 0x00


	//----- nvinfo : EIATTR_KPARAM_INFO
	.align		4
.L_29:
        /*0018*/ 	.byte	0x04, 0x17
        /*001a*/ 	.short	(.L_31 - .L_30)
.L_30:
        /*001c*/ 	.word	0x00000000
        /*0020*/ 	.short	0x0003
        /*0022*/ 	.short	0x0018
        /*0024*/ 	.byte	0x00, 0xf0, 0x21, 0x00


	//----- nvinfo : EIATTR_KPARAM_INFO
	.align		4
.L_31:
        /*0028*/ 	.byte	0x04, 0x17
        /*002a*/ 	.short	(.L_33 - .L_32)
.L_32:
        /*002c*/ 	.word	0x00000000
        /*0030*/ 	.short	0x0002
        /*0032*/ 	.short	0x0010
        /*0034*/ 	.byte	0x00, 0xf5, 0x21, 0x00


	//----- nvinfo : EIATTR_KPARAM_INFO
	.align		4
.L_33:
        /*0038*/ 	.byte	0x04, 0x17
        /*003a*/ 	.short	(.L_35 - .L_34)
.L_34:
        /*003c*/ 	.word	0x00000000
        /*0040*/ 	.short	0x0001
        /*0042*/ 	.short	0x0008
        /*0044*/ 	.byte	0x00, 0xf5, 0x21, 0x00


	//----- nvinfo : EIATTR_KPARAM_INFO
	.align		4
.L_35:
        /*0048*/ 	.byte	0x04, 0x17
        /*004a*/ 	.short	(.L_37 - .L_36)
.L_36:
        /*004c*/ 	.word	0x00000000
        /*0050*/ 	.short	0x0000
        /*0052*/ 	.short	0x0000
        /*0054*/ 	.byte	0x00, 0xf5, 0x21, 0x00


	//----- nvinfo : EIATTR_SPARSE_MMA_MASK
	.align		4
.L_37:
        /*0058*/ 	.byte	0x03, 0x50
        /*005a*/ 	.short	0x0000


	//----- nvinfo : EIATTR_MAXREG_COUNT
	.align		4
        /*005c*/ 	.byte	0x03, 0x1b
        /*005e*/ 	.short	0x00ff


	//----- nvinfo : EIATTR_MERCURY_ISA_VERSION
	.align		4
        /*0060*/ 	.byte	0x03, 0x5f
        /*0062*/ 	.short	0x0101


	//----- nvinfo : EIATTR_VRC_CTA_INIT_COUNT
	.align		4
        /*0064*/ 	.byte	0x02, 0x4a
	.zero		1
	.zero		1


	//----- nvinfo : EIATTR_EXIT_INSTR_OFFSETS
	.align		4
        /*0068*/ 	.byte	0x04, 0x1c
        /*006a*/ 	.short	(.L_39 - .L_38)


	//   ....[0]....
.L_38:
        /*006c*/ 	.word	0x00000070


	//   ....[1]....
        /*0070*/ 	.word	0x000021d0


	//----- nvinfo : EIATTR_CRS_STACK_SIZE
	.align		4
.L_39:
        /*0074*/ 	.byte	0x04, 0x1e
        /*0076*/ 	.short	(.L_41 - .L_40)
.L_40:
        /*0078*/ 	.word	0x00000000


	//----- nvinfo : EIATTR_CBANK_PARAM_SIZE
	.align		4
.L_41:
        /*007c*/ 	.byte	0x03, 0x19
        /*007e*/ 	.short	0x0024


	//----- nvinfo : EIATTR_PARAM_CBANK
	.align		4
        /*0080*/ 	.byte	0x04, 0x0a
        /*0082*/ 	.short	(.L_43 - .L_42)
	.align		4
.L_42:
        /*0084*/ 	.word	index@(.nv.constant0._Z10relaxationPtPdS0_dj)
        /*0088*/ 	.short	0x0380
        /*008a*/ 	.short	0x0024


	//----- nvinfo : EIATTR_SW_WAR
	.align		4
.L_43:
        /*008c*/ 	.byte	0x04, 0x36
        /*008e*/ 	.short	(.L_45 - .L_44)
.L_44:
        /*0090*/ 	.word	0x00000008
.L_45:


//--------------------- .nv.info._Z10bouncebackPtPdS0_j --------------------------
	.section	.nv.info._Z10bouncebackPtPdS0_j,"",@"SHT_CUDA_INFO"
	.sectionflags	@""
	.align	4


	//----- nvinfo : EIATTR_CUDA_API_VERSION
	.align		4
        /*0000*/ 	.byte	0x04, 0x37
        /*0002*/ 	.short	(.L_47 - .L_46)
.L_46:
        /*0004*/ 	.word	0x00000082


	//----- nvinfo : EIATTR_KPARAM_INFO
	.align		4
.L_47:
        /*0008*/ 	.byte	0x04, 0x17
        /*000a*/ 	.short	(.L_49 - .L_48)
.L_48:
        /*000c*/ 	.word	0x00000000
        /*0010*/ 	.short	0x0003
        /*0012*/ 	.short	0x0018
        /*0014*/ 	.byte	0x00, 0xf0, 0x11, 0x00


	//----- nvinfo : EIATTR_KPARAM_INFO
	.align		4
.L_49:
        /*0018*/ 	.byte	0x04, 0x17
        /*001a*/ 	.short	(.L_51 - .L_50)
.L_50:
        /*001c*/ 	.word	0x00000000
        /*0020*/ 	.short	0x0002
        /*0022*/ 	.short	0x0010
        /*0024*/ 	.byte	0x00, 0xf5, 0x21, 0x00


	//----- nvinfo : EIATTR_KPARAM_INFO
	.align		4
.L_51:
        /*0028*/ 	.byte	0x04, 0x17
        /*002a*/ 	.short	(.L_53 - .L_52)
.L_52:
        /*002c*/ 	.word	0x00000000
        /*0030*/ 	.short	0x0001
        /*0032*/ 	.short	0x0008
        /*0034*/ 	.byte	0x00, 0xf5, 0x21, 0x00


	//----- nvinfo : EIATTR_KPARAM_INFO
	.align		4
.L_53:
        /*0038*/ 	.byte	0x04, 0x17
        /*003a*/ 	.short	(.L_55 - .L_54)
.L_54:
        /*003c*/ 	.word	0x00000000
        /*0040*/ 	.short	0x0000
        /*0042*/ 	.short	0x0000
        /*0044*/ 	.byte	0x00, 0xf5, 0x21, 0x00


	//----- nvinfo : EIATTR_SPARSE_MMA_MASK
	.align		4
.L_55:
        /*0048*/ 	.byte	0x03, 0x50
        /*004a*/ 	.short	0x0000


	//----- nvinfo : EIATTR_MAXREG_COUNT
	.align		4
        /*004c*/ 	.byte	0x03, 0x1b
        /*004e*/ 	.short	0x00ff


	//----- nvinfo : EIATTR_MERCURY_ISA_VERSION
	.align		4
        /*0050*/ 	.byte	0x03, 0x5f
        /*0052*/ 	.short	0x0101


	//----- nvinfo : EIATTR_VRC_CTA_INIT_COUNT
	.align		4
        /*0054*/ 	.byte	0x02, 0x4a
	.zero		1
	.zero		1


	//----- nvinfo : EIATTR_EXIT_INSTR_OFFSETS
	.align		4
        /*0058*/ 	.byte	0x04, 0x1c
        /*005a*/ 	.short	(.L_57 - .L_56)


	//   ....[0]....
.L_56:
        /*005c*/ 	.word	0x00000070


	//   ....[1]....
        /*0060*/ 	.word	0x00000410


	//----- nvinfo : EIATTR_CRS_STACK_SIZE
	.align		4
.L_57:
        /*0064*/ 	.byte	0x04, 0x1e
        /*0066*/ 	.short	(.L_59 - .L_58)
.L_58:
        /*0068*/ 	.word	0x00000000


	//----- nvinfo : EIATTR_CBANK_PARAM_SIZE
	.align		4
.L_59:
        /*006c*/ 	.byte	0x03, 0x19
        /*006e*/ 	.short	0x001c


	//----- nvinfo : EIATTR_PARAM_CBANK
	.align		4
        /*0070*/ 	.byte	0x04, 0x0a
        /*0072*/ 	.short	(.L_61 - .L_60)
	.align		4
.L_60:
        /*0074*/ 	.word	index@(.nv.constant0._Z10bouncebackPtPdS0_j)
        /*0078*/ 	.short	0x0380
        /*007a*/ 	.short	0x001c


	//----- nvinfo : EIATTR_SW_WAR
	.align		4
.L_61:
        /*007c*/ 	.byte	0x04, 0x36
        /*007e*/ 	.short	(.L_63 - .L_62)
.L_62:
        /*0080*/ 	.word	0x00000008
.L_63:


//--------------------- .nv.info._Z9propagatePdS_jj --------------------------
	.section	.nv.info._Z9propagatePdS_jj,"",@"SHT_CUDA_INFO"
	.sectionflags	@""
	.align	4


	//----- nvinfo : EIATTR_CUDA_API_VERSION
	.align		4
        /*0000*/ 	.byte	0x04, 0x37
        /*0002*/ 	.short	(.L_65 - .L_64)
.L_64:
        /*0004*/ 	.word	0x00000082


	//----- nvinfo : EIATTR_KPARAM_INFO
	.align		4
.L_65:
        /*0008*/ 	.byte	0x04, 0x17
        /*000a*/ 	.short	(.L_67 - .L_66)
.L_66:
        /*000c*/ 	.word	0x00000000
        /*0010*/ 	.short	0x0003
        /*0012*/ 	.short	0x0014
        /*0014*/ 	.byte	0x00, 0xf0, 0x11, 0x00


	//----- nvinfo : EIATTR_KPARAM_INFO
	.align		4
.L_67:
        /*0018*/ 	.byte	0x04, 0x17
        /*001a*/ 	.short	(.L_69 - .L_68)
.L_68:
        /*001c*/ 	.word	0x00000000
        /*0020*/ 	.short	0x0002
        /*0022*/ 	.short	0x0010
        /*0024*/ 	.byte	0x00, 0xf0, 0x11, 0x00


	//----- nvinfo : EIATTR_KPARAM_INFO
	.align		4
.L_69:
        /*0028*/ 	.byte	0x04, 0x17
        /*002a*/ 	.short	(.L_71 - .L_70)
.L_70:
        /*002c*/ 	.word	0x00000000
        /*0030*/ 	.short	0x0001
        /*0032*/ 	.short	0x0008
        /*0034*/ 	.byte	0x00, 0xf5, 0x21, 0x00


	//----- nvinfo : EIATTR_KPARAM_INFO
	.align		4
.L_71:
        /*0038*/ 	.byte	0x04, 0x17
        /*003a*/ 	.short	(.L_73 - .L_72)
.L_72:
        /*003c*/ 	.word	0x00000000
        /*0040*/ 	.short	0x0000
        /*0042*/ 	.short	0x0000
        /*0044*/ 	.byte	0x00, 0xf5, 0x21, 0x00


	//----- nvinfo : EIATTR_SPARSE_MMA_MASK
	.align		4
.L_73:
        /*0048*/ 	.byte	0x03, 0x50
        /*004a*/ 	.short	0x0000


	//----- nvinfo : EIATTR_MAXREG_COUNT
	.align		4
        /*004c*/ 	.byte	0x03, 0x1b
        /*004e*/ 	.short	0x00ff


	//----- nvinfo : EIATTR_MERCURY_ISA_VERSION
	.align		4
        /*0050*/ 	.byte	0x03, 0x5f
        /*0052*/ 	.short	0x0101


	//----- nvinfo : EIATTR_VRC_CTA_INIT_COUNT
	.align		4
        /*0054*/ 	.byte	0x02, 0x4a
	.zero		1
	.zero		1


	//----- nvinfo : EIATTR_EXIT_INSTR_OFFSETS
	.align		4
        /*0058*/ 	.byte	0x04, 0x1c
        /*005a*/ 	.short	(.L_75 - .L_74)


	//   ....[0]....
.L_74:
        /*005c*/ 	.word	0x00000080


	//   ....[1]....
        /*0060*/ 	.word	0x000008f0


	//----- nvinfo : EIATTR_CRS_STACK_SIZE
	.align		4
.L_75:
        /*0064*/ 	.byte	0x04, 0x1e
        /*0066*/ 	.short	(.L_77 - .L_76)
.L_76:
        /*0068*/ 	.word	0x00000000


	//----- nvinfo : EIATTR_CBANK_PARAM_SIZE
	.align		4
.L_77:
        /*006c*/ 	.byte	0x03, 0x19
        /*006e*/ 	.short	0x0018


	//----- nvinfo : EIATTR_PARAM_CBANK
	.align		4
        /*0070*/ 	.byte	0x04, 0x0a
        /*0072*/ 	.short	(.L_79 - .L_78)
	.align		4
.L_78:
        /*0074*/ 	.word	index@(.nv.constant0._Z9propagatePdS_jj)
        /*0078*/ 	.short	0x0380
        /*007a*/ 	.short	0x0018


	//----- nvinfo : EIATTR_SW_WAR
	.align		4
.L_79:
        /*007c*/ 	.byte	0x04, 0x36
        /*007e*/ 	.short	(.L_81 - .L_80)
.L_80:
        /*0080*/ 	.word	0x00000008
.L_81:


//--------------------- .nv.info._Z12redistributePtPdddj --------------------------
	.section	.nv.info._Z12redistributePtPdddj,"",@"SHT_CUDA_INFO"
	.sectionflags	@""
	.align	4


	//----- nvinfo : EIATTR_CUDA_API_VERSION
	.align		4
        /*0000*/ 	.byte	0x04, 0x37
        /*0002*/ 	.short	(.L_83 - .L_82)
.L_82:
        /*0004*/ 	.word	0x00000082


	//----- nvinfo : EIATTR_KPARAM_INFO
	.align		4
.L_83:
        /*0008*/ 	.byte	0x04, 0x17
        /*000a*/ 	.short	(.L_85 - .L_84)
.L_84:
        /*000c*/ 	.word	0x00000000
        /*0010*/ 	.short	0x0004
        /*0012*/ 	.short	0x0020
        /*0014*/ 	.byte	0x00, 0xf0, 0x11, 0x00


	//----- nvinfo : EIATTR_KPARAM_INFO
	.align		4
.L_85:
        /*0018*/ 	.byte	0x04, 0x17
        /*001a*/ 	.short	(.L_87 - .L_86)
.L_86:
        /*001c*/ 	.word	0x00000000
        /*0020*/ 	.short	0x0003
        /*0022*/ 	.short	0x0018
        /*0024*/ 	.byte	0x00, 0xf0, 0x21, 0x00


	//----- nvinfo : EIATTR_KPARAM_INFO
	.align		4
.L_87:
        /*0028*/ 	.byte	0x04, 0x17
        /*002a*/ 	.short	(.L_89 - .L_88)
.L_88:
        /*002c*/ 	.word	0x00000000
        /*0030*/ 	.short	0x0002
        /*0032*/ 	.short	0x0010
        /*0034*/ 	.byte	0x00, 0xf0, 0x21, 0x00


	//----- nvinfo : EIATTR_KPARAM_INFO
	.align		4
.L_89:
        /*0038*/ 	.byte	0x04, 0x17
        /*003a*/ 	.short	(.L_91 - .L_90)
.L_90:
        /*003c*/ 	.word	0x00000000
        /*0040*/ 	.short	0x0001
        /*0042*/ 	.short	0x0008
        /*0044*/ 	.byte	0x00, 0xf5, 0x21, 0x00


	//----- nvinfo : EIATTR_KPARAM_INFO
	.align		4
.L_91:
        /*0048*/ 	.byte	0x04, 0x17
        /*004a*/ 	.short	(.L_93 - .L_92)
.L_92:
        /*004c*/ 	.word	0x00000000
        /*0050*/ 	.short	0x0000
        /*0052*/ 	.short	0x0000
        /*0054*/ 	.byte	0x00, 0xf5, 0x21, 0x00


	//----- nvinfo : EIATTR_SPARSE_MMA_MASK
	.align		4
.L_93:
        /*0058*/ 	.byte	0x03, 0x50
        /*005a*/ 	.short	0x0000


	//----- nvinfo : EIATTR_MAXREG_COUNT
	.align		4
        /*005c*/ 	.byte	0x03, 0x1b
        /*005e*/ 	.short	0x00ff


	//----- nvinfo : EIATTR_MERCURY_ISA_VERSION
	.align		4
        /*0060*/ 	.byte	0x03, 0x5f
        /*0062*/ 	.short	0x0101


	//----- nvinfo : EIATTR_VRC_CTA_INIT_COUNT
	.align		4
        /*0064*/ 	.byte	0x02, 0x4a
	.zero		1
	.zero		1


	//----- nvinfo : EIATTR_EXIT_INSTR_OFFSETS
	.align		4
        /*0068*/ 	.byte	0x04, 0x1c
        /*006a*/ 	.short	(.L_95 - .L_94)


	//   ....[0]....
.L_94:
        /*006c*/ 	.word	0x00000070


	//   ....[1]....
        /*0070*/ 	.word	0x000003e0


	//----- nvinfo : EIATTR_CRS_STACK_SIZE
	.align		4
.L_95:
        /*0074*/ 	.byte	0x04, 0x1e
        /*0076*/ 	.short	(.L_97 - .L_96)
.L_96:
        /*0078*/ 	.word	0x00000000


	//----- nvinfo : EIATTR_CBANK_PARAM_SIZE
	.align		4
.L_97:
        /*007c*/ 	.byte	0x03, 0x19
        /*007e*/ 	.short	0x0024


	//----- nvinfo : EIATTR_PARAM_CBANK
	.align		4
        /*0080*/ 	.byte	0x04, 0x0a
        /*0082*/ 	.short	(.L_99 - .L_98)
	.align		4
.L_98:
        /*0084*/ 	.word	index@(.nv.constant0._Z12redistributePtPdddj)
        /*0088*/ 	.short	0x0380
        /*008a*/ 	.short	0x0024


	//----- nvinfo : EIATTR_SW_WAR
	.align		4
.L_99:
        /*008c*/ 	.byte	0x04, 0x36
        /*008e*/ 	.short	(.L_101 - .L_100)
.L_100:
        /*0090*/ 	.word	0x00000008
.L_101:


//--------------------- .nv.callgraph             --------------------------
	.section	.nv.callgraph,"",@"SHT_CUDA_CALLGRAPH"
	.align	4
	.sectionentsize	8
	.align		4
        /*0000*/ 	.word	0x00000000
	.align		4
        /*0004*/ 	.word	0xffffffff
	.align		4
        /*0008*/ 	.word	0x00000000
	.align		4
        /*000c*/ 	.word	0xfffffffe
	.align		4
        /*0010*/ 	.word	0x00000000
	.align		4
        /*0014*/ 	.word	0xfffffffd
	.align		4
        /*0018*/ 	.word	0x00000000
	.align		4
        /*001c*/ 	.word	0xfffffffc


//--------------------- .text._Z10relaxationPtPdS0_dj --------------------------
	.section	.text._Z10relaxationPtPdS0_dj,"ax",@progbits
	.align	128
        .global         _Z10relaxationPtPdS0_dj
        .type           _Z10relaxationPtPdS0_dj,@function
        .size           _Z10relaxationPtPdS0_dj,(.L_x_49 - _Z10relaxationPtPdS0_dj)
        .other          _Z10relaxationPtPdS0_dj,@"STO_CUDA_ENTRY STV_DEFAULT"
_Z10relaxationPtPdS0_dj:
.text._Z10relaxationPtPdS0_dj:
[----:B------:R-:W-:Y:S01]  /*0000*/  LDC R1, c[0x0][0x37c] ;  /* 0x0000df00ff017b82 */ /* 0x000fe20000000800 */
[----:B------:R-:W0:Y:S07]  /*0010*/  S2R R13, SR_TID.X ;  /* 0x00000000000d7919 */ /* 0x000e2e0000002100 */
[----:B------:R-:W0:Y:S01]  /*0020*/  S2UR UR4, SR_CTAID.X ;  /* 0x00000000000479c3 */ /* 0x000e220000002500 */
[----:B------:R-:W1:Y:S07]  /*0030*/  LDCU UR5, c[0x0][0x3a0] ;  /* 0x00007400ff0577ac */ /* 0x000e6e0008000800 */
[----:B------:R-:W0:Y:S02]  /*0040*/  LDC R12, c[0x0][0x360] ;  /* 0x0000d800ff0c7b82 */ /* 0x000e240000000800 */
[----:B0-----:R-:W-:-:S05]  /*0050*/  IMAD R13, R12, UR4, R13 ;  /* 0x000000040c0d7c24 */ /* 0x001fca000f8e020d */
[----:B-1----:R-:W-:-:S13]  /*0060*/  ISETP.GE.U32.AND P0, PT, R13, UR5, PT ;  /* 0x000000050d007c0c */ /* 0x002fda000bf06070 */
[----:B------:R-:W-:Y:S05]  /*0070*/  @P0 EXIT ;  /* 0x000000000000094d */ /* 0x000fea0003800000 */
[----:B------:R-:W0:Y:S01]  /*0080*/  LDCU UR4, c[0x0][0x370] ;  /* 0x00006e00ff0477ac */ /* 0x000e220008000800 */
[----:B------:R-:W1:Y:S01]  /*0090*/  LDCU.64 UR6, c[0x0][0x358] ;  /* 0x00006b00ff0677ac */ /* 0x000e620008000a00 */
[----:B------:R-:W2:Y:S01]  /*00a0*/  LDCU UR5, c[0x0][0x3a0] ;  /* 0x00007400ff0577ac */ /* 0x000ea20008000800 */
[----:B------:R-:W3:Y:S02]  /*00b0*/  LDCU.64 UR10, c[0x0][0x398] ;  /* 0x00007300ff0a77ac */ /* 0x000ee40008000a00 */
.L_x_32:
[----:B-1----:R-:W4:Y:S02]  /*00c0*/  LDC.64 R2, c[0x0][0x380] ;  /* 0x0000e000ff027b82 */ /* 0x002f240000000a00 */
[----:B----4-:R-:W-:-:S06]  /*00d0*/  IMAD.WIDE.U32 R2, R13, 0x2, R2 ;  /* 0x000000020d027825 */ /* 0x010fcc00078e0002 */
[----:B-1----:R-:W4:Y:S01]  /*00e0*/  LDG.E.U16 R2, desc[UR6][R2.64] ;  /* 0x0000000602027981 */ /* 0x002f22000c1e1500 */
[----:B------:R-:W-:Y:S01]  /*00f0*/  BSSY.RECONVERGENT B0, `(.L_x_0) ;  /* 0x000020a000007945 */ /* 0x000fe20003800200 */
[----:B----4-:R-:W-:-:S13]  /*0100*/  ISETP.NE.AND P0, PT, R2, RZ, PT ;  /* 0x000000ff0200720c */ /* 0x010fda0003f05270 */
[----:B------:R-:W-:Y:S05]  /*0110*/  @P0 BRA `(.L_x_1) ;  /* 0x00000020001c0947 */ /* 0x000fea0003800000 */
[----:B------:R-:W1:Y:S01]  /*0120*/  LDC.64 R26, c[0x0][0x390] ;  /* 0x0000e400ff1a7b82 */ /* 0x000e620000000a00 */
[----:B------:R-:W-:-:S04]  /*0130*/  IMAD R14, R13, 0x9, RZ ;  /* 0x000000090d0e7824 */ /* 0x000fc800078e02ff */
[C---:B------:R-:W-:Y:S02]  /*0140*/  VIADD R15, R14.reuse, 0x1 ;  /* 0x000000010e0f7836 */ /* 0x040fe40000000000 */
[C---:B------:R-:W-:Y:S02]  /*0150*/  VIADD R16, R14.reuse, 0x2 ;  /* 0x000000020e107836 */ /* 0x040fe40000000000 */
[----:B-1----:R-:W-:-:S06]  /*0160*/  IMAD.WIDE.U32 R42, R14, 0x8, R26 ;  /* 0x000000080e2a7825 */ /* 0x002fcc00078e001a */
[----:B------:R-:W4:Y:S01]  /*0170*/  LDG.E.64 R42, desc[UR6][R42.64] ;  /* 0x000000062a2a7981 */ /* 0x000f22000c1e1b00 */
[----:B------:R-:W-:-:S05]  /*0180*/  IMAD.WIDE.U32 R40, R15, 0x8, R26 ;  /* 0x000000080f287825 */ /* 0x000fca00078e001a */
[----:B------:R-:W5:Y:S01]  /*0190*/  LDG.E.64 R48, desc[UR6][R40.64] ;  /* 0x0000000628307981 */ /* 0x000f62000c1e1b00 */
[----:B------:R-:W-:Y:S01]  /*01a0*/  IMAD.WIDE.U32 R38, R16, 0x8, R26 ;  /* 0x0000000810267825 */ /* 0x000fe200078e001a */
[----:B------:R-:W-:-:S04]  /*01b0*/  IADD3 R17, PT, PT, R14, 0x3, RZ ;  /* 0x000000030e117810 */ /* 0x000fc80007ffe0ff */
[----:B------:R-:W2:Y:S01]  /*01c0*/  LDG.E.64 R46, desc[UR6][R38.64] ;  /* 0x00000006262e7981 */ /* 0x000ea2000c1e1b00 */
[----:B------:R-:W-:-:S04]  /*01d0*/  IMAD.WIDE.U32 R36, R17, 0x8, R26 ;  /* 0x0000000811247825 */ /* 0x000fc800078e001a */
[C---:B------:R-:W-:Y:S01]  /*01e0*/  VIADD R18, R14.reuse, 0x4 ;  /* 0x000000040e127836 */ /* 0x040fe20000000000 */
[----:B------:R-:W3:Y:S01]  /*01f0*/  LDG.E.64 R8, desc[UR6][R36.64] ;  /* 0x0000000624087981 */ /* 0x000ee2000c1e1b00 */
[----:B------:R-:W-:Y:S02]  /*0200*/  VIADD R19, R14, 0x5 ;  /* 0x000000050e137836 */ /* 0x000fe40000000000 */
[----:B------:R-:W-:-:S05]  /*0210*/  IMAD.WIDE.U32 R34, R18, 0x8, R26 ;  /* 0x0000000812227825 */ /* 0x000fca00078e001a */
[----:B------:R-:W3:Y:S01]  /*0220*/  LDG.E.64 R44, desc[UR6][R34.64] ;  /* 0x00000006222c7981 */ /* 0x000ee2000c1e1b00 */
[----:B------:R-:W-:Y:S01]  /*0230*/  IMAD.WIDE.U32 R32, R19, 0x8, R26 ;  /* 0x0000000813207825 */ /* 0x000fe200078e001a */
[----:B------:R-:W-:-:S04]  /*0240*/  IADD3 R20, PT, PT, R14, 0x6, RZ ;  /* 0x000000060e147810 */ /* 0x000fc80007ffe0ff */
[----:B------:R-:W3:Y:S01]  /*0250*/  LDG.E.64 R10, desc[UR6][R32.64] ;  /* 0x00000006200a7981 */ /* 0x000ee2000c1e1b00 */
[----:B------:R-:W-:-:S04]  /*0260*/  IMAD.WIDE.U32 R30, R20, 0x8, R26 ;  /* 0x00000008141e7825 */ /* 0x000fc800078e001a */
[C---:B------:R-:W-:Y:S01]  /*0270*/  VIADD R21, R14.reuse, 0x7 ;  /* 0x000000070e157836 */ /* 0x040fe20000000000 */
[----:B------:R-:W3:Y:S01]  /*0280*/  LDG.E.64 R6, desc[UR6][R30.64] ;  /* 0x000000061e067981 */ /* 0x000ee2000c1e1b00 */
[----:B------:R-:W-:Y:S02]  /*0290*/  VIADD R22, R14, 0x8 ;  /* 0x000000080e167836 */ /* 0x000fe40000000000 */
[----:B------:R-:W-:-:S05]  /*02a0*/  IMAD.WIDE.U32 R28, R21, 0x8, R26 ;  /* 0x00000008151c7825 */ /* 0x000fca00078e001a */
[----:B------:R-:W3:Y:S01]  /*02b0*/  LDG.E.64 R4, desc[UR6][R28.64] ;  /* 0x000000061c047981 */ /* 0x000ee2000c1e1b00 */
[----:B------:R-:W-:-:S05]  /*02c0*/  IMAD.WIDE.U32 R26, R22, 0x8, R26 ;  /* 0x00000008161a7825 */ /* 0x000fca00078e001a */
[----:B------:R-:W3:Y:S01]  /*02d0*/  LDG.E.64 R2, desc[UR6][R26.64] ;  /* 0x000000061a027981 */ /* 0x000ee2000c1e1b00 */
[----:B------:R-:W-:Y:S01]  /*02e0*/  MOV R50, 0x1 ;  /* 0x0000000100327802 */ /* 0x000fe20000000f00 */
[----:B------:R-:W-:Y:S01]  /*02f0*/  BSSY.RECONVERGENT B2, `(.L_x_2) ;  /* 0x0000023000027945 */ /* 0x000fe20003800200 */
[----:B----4-:R-:W-:-:S08]  /*0300*/  DADD R24, RZ, R42 ;  /* 0x00000000ff187229 */ /* 0x010fd0000000002a */
[----:B-----5:R-:W-:-:S08]  /*0310*/  DADD R24, R24, R48 ;  /* 0x0000000018187229 */ /* 0x020fd00000000030 */
[----:B--2---:R-:W-:-:S08]  /*0320*/  DADD R24, R24, R46 ;  /* 0x0000000018187229 */ /* 0x004fd0000000002e */
[----:B---3--:R-:W-:-:S08]  /*0330*/  DADD R24, R24, R8 ;  /* 0x0000000018187229 */ /* 0x008fd00000000008 */
[----:B------:R-:W-:Y:S02]  /*0340*/  DADD R24, R24, R44 ;  /* 0x0000000018187229 */ /* 0x000fe4000000002c */
[----:B------:R-:W-:Y:S02]  /*0350*/  DADD R48, R48, R10 ;  /* 0x0000000030307229 */ /* 0x000fe4000000000a */
[----:B------:R-:W-:-:S04]  /*0360*/  DADD R8, R8, R6 ;  /* 0x0000000008087229 */ /* 0x000fc80000000006 */
[----:B------:R-:W-:-:S04]  /*0370*/  DADD R24, R24, R10 ;  /* 0x0000000018187229 */ /* 0x000fc8000000000a */
[----:B------:R-:W-:-:S04]  /*0380*/  DADD R8, R4, R8 ;  /* 0x0000000004087229 */ /* 0x000fc80000000008 */
[----:B------:R-:W-:Y:S02]  /*0390*/  DADD R24, R24, R6 ;  /* 0x0000000018187229 */ /* 0x000fe40000000006 */
[----:B------:R-:W-:-:S06]  /*03a0*/  DADD R48, R2, R48 ;  /* 0x0000000002307229 */ /* 0x000fcc0000000030 */
[----:B------:R-:W-:Y:S02]  /*03b0*/  DADD R24, R24, R4 ;  /* 0x0000000018187229 */ /* 0x000fe40000000004 */
[----:B------:R-:W-:-:S06]  /*03c0*/  DADD R64, R48, -R8 ;  /* 0x0000000030407229 */ /* 0x000fcc0000000808 */
[----:B------:R-:W-:-:S06]  /*03d0*/  DADD R24, R24, R2 ;  /* 0x0000000018187229 */ /* 0x000fcc0000000002 */
[----:B------:R-:W1:Y:S01]  /*03e0*/  MUFU.RCP64H R51, R25 ;  /* 0x0000001900337308 */ /* 0x000e620000001800 */
[----:B------:R-:W-:Y:S01]  /*03f0*/  FSETP.GEU.AND P1, PT, |R65|, 6.5827683646048100446e-37, PT ;  /* 0x036000004100780b */ /* 0x000fe20003f2e200 */
[----:B-1----:R-:W-:-:S08]  /*0400*/  DFMA R52, -R24, R50, 1 ;  /* 0x3ff000001834742b */ /* 0x002fd00000000132 */
[----:B------:R-:W-:-:S08]  /*0410*/  DFMA R52, R52, R52, R52 ;  /* 0x000000343434722b */ /* 0x000fd00000000034 */
[----:B------:R-:W-:-:S08]  /*0420*/  DFMA R52, R50, R52, R50 ;  /* 0x000000343234722b */ /* 0x000fd00000000032 */
[----:B------:R-:W-:-:S08]  /*0430*/  DFMA R50, -R24, R52, 1 ;  /* 0x3ff000001832742b */ /* 0x000fd00000000134 */
[----:B------:R-:W-:-:S08]  /*0440*/  DFMA R50, R52, R50, R52 ;  /* 0x000000323432722b */ /* 0x000fd00000000034 */
[----:B------:R-:W-:-:S08]  /*0450*/  DMUL R8, R64, R50 ;  /* 0x0000003240087228 */ /* 0x000fd00000000000 */
[----:B------:R-:W-:-:S08]  /*0460*/  DFMA R48, -R24, R8, R64 ;  /* 0x000000081830722b */ /* 0x000fd00000000140 */
[----:B------:R-:W-:-:S10]  /*0470*/  DFMA R8, R50, R48, R8 ;  /* 0x000000303208722b */ /* 0x000fd40000000008 */
[----:B------:R-:W-:-:S05]  /*0480*/  FFMA R0, RZ, R25, R9 ;  /* 0x00000019ff007223 */ /* 0x000fca0000000009 */
[----:B------:R-:W-:-:S13]  /*0490*/  FSETP.GT.AND P0, PT, |R0|, 1.469367938527859385e-39, PT ;  /* 0x001000000000780b */ /* 0x000fda0003f04200 */
[----:B------:R-:W-:Y:S05]  /*04a0*/  @P0 BRA P1, `(.L_x_3) ;  /* 0x00000000001c0947 */ /* 0x000fea0000800000 */
[----:B------:R-:W-:Y:S01]  /*04b0*/  IMAD.MOV.U32 R23, RZ, RZ, R65 ;  /* 0x000000ffff177224 */ /* 0x000fe200078e0041 */
[----:B------:R-:W-:Y:S01]  /*04c0*/  MOV R61, R25 ;  /* 0x00000019003d7202 */ /* 0x000fe20000000f00 */
[----:B------:R-:W-:Y:S01]  /*04d0*/  IMAD.MOV.U32 R60, RZ, RZ, R24 ;  /* 0x000000ffff3c7224 */ /* 0x000fe200078e0018 */
[----:B------:R-:W-:-:S07]  /*04e0*/  MOV R0, 0x500 ;  /* 0x0000050000007802 */ /* 0x000fce0000000f00 */
[----:B0-----:R-:W-:Y:S05]  /*04f0*/  CALL.REL.NOINC `($__internal_0_$__cuda_sm20_div_rn_f64_full) ;  /* 0x0000001c00387944 */ /* 0x001fea0003c00000 */
[----:B------:R-:W-:Y:S02]  /*0500*/  IMAD.MOV.U32 R8, RZ, RZ, R58 ;  /* 0x000000ffff087224 */ /* 0x000fe400078e003a */
[----:B------:R-:W-:-:S07]  /*0510*/  IMAD.MOV.U32 R9, RZ, RZ, R23 ;  /* 0x000000ffff097224 */ /* 0x000fce00078e0017 */
.L_x_3:
[----:B0-----:R-:W-:Y:S05]  /*0520*/  BSYNC.RECONVERGENT B2 ;  /* 0x0000000000027941 */ /* 0x001fea0003800200 */
.L_x_2:
[----:B------:R-:W0:Y:S01]  /*0530*/  MUFU.RCP64H R49, R25 ;  /* 0x0000001900317308 */ /* 0x000e220000001800 */
[----:B------:R-:W-:Y:S01]  /*0540*/  MOV R48, 0x1 ;  /* 0x0000000100307802 */ /* 0x000fe20000000f00 */
[----:B------:R-:W-:Y:S01]  /*0550*/  DADD R4, R44, R4 ;  /* 0x000000002c047229 */ /* 0x000fe20000000004 */
[----:B------:R-:W-:Y:S01]  /*0560*/  BSSY.RECONVERGENT B2, `(.L_x_4) ;  /* 0x0000018000027945 */ /* 0x000fe20003800200 */
[----:B------:R-:W-:-:S06]  /*0570*/  DADD R10, R46, R10 ;  /* 0x000000002e0a7229 */ /* 0x000fcc000000000a */
[----:B------:R-:W-:Y:S02]  /*0580*/  DADD R4, R2, R4 ;  /* 0x0000000002047229 */ /* 0x000fe40000000004 */
[----:B------:R-:W-:Y:S02]  /*0590*/  DADD R10, R6, R10 ;  /* 0x00000000060a7229 */ /* 0x000fe4000000000a */
[----:B0-----:R-:W-:-:S06]  /*05a0*/  DFMA R50, -R24, R48, 1 ;  /* 0x3ff000001832742b */ /* 0x001fcc0000000130 */
[----:B------:R-:W-:Y:S02]  /*05b0*/  DADD R64, R10, -R4 ;  /* 0x000000000a407229 */ /* 0x000fe40000000804 */
[----:B------:R-:W-:-:S08]  /*05c0*/  DFMA R50, R50, R50, R50 ;  /* 0x000000323232722b */ /* 0x000fd00000000032 */
[----:B------:R-:W-:Y:S01]  /*05d0*/  FSETP.GEU.AND P1, PT, |R65|, 6.5827683646048100446e-37, PT ;  /* 0x036000004100780b */ /* 0x000fe20003f2e200 */
        /* <DEDUP_REMOVED lines=13> */
[----:B------:R-:W-:Y:S05]  /*06b0*/  CALL.REL.NOINC `($__internal_0_$__cuda_sm20_div_rn_f64_full) ;  /* 0x0000001800c87944 */ /* 0x000fea0003c00000 */
[----:B------:R-:W-:Y:S02]  /*06c0*/  IMAD.MOV.U32 R2, RZ, RZ, R58 ;  /* 0x000000ffff027224 */ /* 0x000fe400078e003a */
[----:B------:R-:W-:-:S07]  /*06d0*/  IMAD.MOV.U32 R3, RZ, RZ, R23 ;  /* 0x000000ffff037224 */ /* 0x000fce00078e0017 */
.L_x_5:
[----:B------:R-:W-:Y:S05]  /*06e0*/  BSYNC.RECONVERGENT B2 ;  /* 0x0000000000027941 */ /* 0x000fea0003800200 */
.L_x_4:
[----:B------:R-:W0:Y:S01]  /*06f0*/  MUFU.RCP64H R5, 0.66666650772094726562 ;  /* 0x3fe5555500057908 */ /* 0x000e220000001800 */
[----:B------:R-:W-:Y:S01]  /*0700*/  MOV R46, 0x55555555 ;  /* 0x55555555002e7802 */ /* 0x000fe20000000f00 */
[----:B------:R-:W-:Y:S01]  /*0710*/  IMAD.MOV.U32 R47, RZ, RZ, 0x3fe55555 ;  /* 0x3fe55555ff2f7424 */ /* 0x000fe200078e00ff */
[----:B------:R-:W-:Y:S01]  /*0720*/  DMUL R10, R8, R8 ;  /* 0x00000008080a7228 */ /* 0x000fe20000000000 */
[----:B------:R-:W-:Y:S01]  /*0730*/  IMAD.MOV.U32 R4, RZ, RZ, 0x1 ;  /* 0x00000001ff047424 */ /* 0x000fe200078e00ff */
[----:B------:R-:W-:Y:S01]  /*0740*/  DMUL R44, R2, R2 ;  /* 0x00000002022c7228 */ /* 0x000fe20000000000 */
[----:B------:R-:W-:Y:S01]  /*0750*/  UMOV UR8, 0x1c71c71c ;  /* 0x1c71c71c00087882 */ /* 0x000fe20000000000 */
[----:B------:R-:W-:Y:S01]  /*0760*/  UMOV UR9, 0x3fdc71c7 ;  /* 0x3fdc71c700097882 */ /* 0x000fe20000000000 */
[----:B------:R-:W-:Y:S01]  /*0770*/  BSSY.RECONVERGENT B2, `(.L_x_6) ;  /* 0x000001a000027945 */ /* 0x000fe20003800200 */
[----:B------:R-:W-:Y:S02]  /*0780*/  DMUL R54, R24, UR8 ;  /* 0x0000000818367c28 */ /* 0x000fe40008000000 */
[----:B------:R-:W-:-:S02]  /*0790*/  DADD R48, R2, -R8 ;  /* 0x0000000002307229 */ /* 0x000fc40000000808 */
[----:B------:R-:W-:Y:S02]  /*07a0*/  DADD R64, R10, R44 ;  /* 0x000000000a407229 */ /* 0x000fe4000000002c */
[--C-:B------:R-:W-:Y:S02]  /*07b0*/  DADD R50, -R2, -R8.reuse ;  /* 0x0000000002327229 */ /* 0x100fe40000000908 */
[----:B0-----:R-:W-:Y:S02]  /*07c0*/  DFMA R6, R4, -R46, 1 ;  /* 0x3ff000000406742b */ /* 0x001fe4000000082e */
[----:B------:R-:W-:-:S04]  /*07d0*/  DADD R52, -R2, R8 ;  /* 0x0000000002347229 */ /* 0x000fc80000000108 */
[----:B------:R-:W-:Y:S02]  /*07e0*/  FSETP.GEU.AND P1, PT, |R65|, 6.5827683646048100446e-37, PT ;  /* 0x036000004100780b */ /* 0x000fe40003f2e200 */
[----:B------:R-:W-:-:S08]  /*07f0*/  DFMA R6, R6, R6, R6 ;  /* 0x000000060606722b */ /* 0x000fd00000000006 */
[----:B------:R-:W-:-:S08]  /*0800*/  DFMA R6, R4, R6, R4 ;  /* 0x000000060406722b */ /* 0x000fd00000000004 */
[----:B------:R-:W-:-:S08]  /*0810*/  DFMA R4, R6, -R46, 1 ;  /* 0x3ff000000604742b */ /* 0x000fd0000000082e */
[----:B------:R-:W-:-:S08]  /*0820*/  DFMA R4, R6, R4, R6 ;  /* 0x000000040604722b */ /* 0x000fd00000000006 */
[----:B------:R-:W-:-:S08]  /*0830*/  DMUL R6, R64, R4 ;  /* 0x0000000440067228 */ /* 0x000fd00000000000 */
[----:B------:R-:W-:-:S08]  /*0840*/  DFMA R46, R6, -R46, R64 ;  /* 0x8000002e062e722b */ /* 0x000fd00000000040 */
[----:B------:R-:W-:Y:S02]  /*0850*/  DFMA R4, R4, R46, R6 ;  /* 0x0000002e0404722b */ /* 0x000fe40000000006 */
[----:B------:R-:W-:-:S08]  /*0860*/  DADD R46, R2, R8 ;  /* 0x00000000022e7229 */ /* 0x000fd00000000008 */
[----:B------:R-:W-:-:S05]  /*0870*/  FFMA R0, RZ, 1.7916666269302368164, R5 ;  /* 0x3fe55555ff007823 */ /* 0x000fca0000000005 */
[----:B------:R-:W-:-:S13]  /*0880*/  FSETP.GT.AND P0, PT, |R0|, 1.469367938527859385e-39, PT ;  /* 0x001000000000780b */ /* 0x000fda0003f04200 */
[----:B------:R-:W-:Y:S05]  /*0890*/  @P0 BRA P1, `(.L_x_7) ;  /* 0x00000000001c0947 */ /* 0x000fea0000800000 */
[----:B------:R-:W-:Y:S01]  /*08a0*/  MOV R23, R65 ;  /* 0x0000004100177202 */ /* 0x000fe20000000f00 */
[----:B------:R-:W-:Y:S01]  /*08b0*/  IMAD.MOV.U32 R60, RZ, RZ, 0x55555555 ;  /* 0x55555555ff3c7424 */ /* 0x000fe200078e00ff */
[----:B------:R-:W-:Y:S01]  /*08c0*/  MOV R0, 0x8f0 ;  /* 0x000008f000007802 */ /* 0x000fe20000000f00 */
[----:B------:R-:W-:-:S07]  /*08d0*/  IMAD.MOV.U32 R61, RZ, RZ, 0x3fe55555 ;  /* 0x3fe55555ff3d7424 */ /* 0x000fce00078e00ff */
[----:B------:R-:W-:Y:S05]  /*08e0*/  CALL.REL.NOINC `($__internal_0_$__cuda_sm20_div_rn_f64_full) ;  /* 0x00000018003c7944 */ /* 0x000fea0003c00000 */
[----:B------:R-:W-:Y:S01]  /*08f0*/  MOV R4, R58 ;  /* 0x0000003a00047202 */ /* 0x000fe20000000f00 */
[----:B------:R-:W-:-:S07]  /*0900*/  IMAD.MOV.U32 R5, RZ, RZ, R23 ;  /* 0x000000ffff057224 */ /* 0x000fce00078e0017 */
.L_x_7:
[----:B------:R-:W-:Y:S05]  /*0910*/  BSYNC.RECONVERGENT B2 ;  /* 0x0000000000027941 */ /* 0x000fea0003800200 */
.L_x_6:
[----:B------:R-:W0:Y:S01]  /*0920*/  MUFU.RCP64H R57, 0.33333325386047363281 ;  /* 0x3fd5555500397908 */ /* 0x000e220000001800 */
[----:B------:R-:W-:Y:S02]  /*0930*/  HFMA2 R7, -RZ, RZ, 1.9580078125, 85.3125 ;  /* 0x3fd55555ff077431 */ /* 0x000fe400000001ff */
[----:B------:R-:W-:Y:S01]  /*0940*/  IMAD.MOV.U32 R6, RZ, RZ, 0x55555555 ;  /* 0x55555555ff067424 */ /* 0x000fe200078e00ff */
[----:B------:R-:W-:Y:S01]  /*0950*/  FSETP.GEU.AND P1, PT, |R9|, 6.5827683646048100446e-37, PT ;  /* 0x036000000900780b */ /* 0x000fe20003f2e200 */
[----:B------:R-:W-:Y:S01]  /*0960*/  IMAD.MOV.U32 R56, RZ, RZ, 0x1 ;  /* 0x00000001ff387424 */ /* 0x000fe200078e00ff */
[----:B------:R-:W-:Y:S01]  /*0970*/  UMOV UR8, 0x1c71c71c ;  /* 0x1c71c71c00087882 */ /* 0x000fe20000000000 */
[----:B------:R-:W-:Y:S01]  /*0980*/  UMOV UR9, 0x3fbc71c7 ;  /* 0x3fbc71c700097882 */ /* 0x000fe20000000000 */
[----:B------:R-:W-:Y:S03]  /*0990*/  BSSY.RECONVERGENT B2, `(.L_x_8) ;  /* 0x0000017000027945 */ /* 0x000fe60003800200 */
[----:B0-----:R-:W-:-:S08]  /*09a0*/  DFMA R58, R56, -R6, 1 ;  /* 0x3ff00000383a742b */ /* 0x001fd00000000806 */
[----:B------:R-:W-:-:S08]  /*09b0*/  DFMA R58, R58, R58, R58 ;  /* 0x0000003a3a3a722b */ /* 0x000fd0000000003a */
[----:B------:R-:W-:-:S08]  /*09c0*/  DFMA R58, R56, R58, R56 ;  /* 0x0000003a383a722b */ /* 0x000fd00000000038 */
[----:B------:R-:W-:-:S08]  /*09d0*/  DFMA R56, R58, -R6, 1 ;  /* 0x3ff000003a38742b */ /* 0x000fd00000000806 */
[----:B------:R-:W-:-:S08]  /*09e0*/  DFMA R56, R58, R56, R58 ;  /* 0x000000383a38722b */ /* 0x000fd0000000003a */
[----:B------:R-:W-:-:S08]  /*09f0*/  DMUL R58, R56, R8 ;  /* 0x00000008383a7228 */ /* 0x000fd00000000000 */
[----:B------:R-:W-:-:S08]  /*0a00*/  DFMA R6, R58, -R6, R8 ;  /* 0x800000063a06722b */ /* 0x000fd00000000008 */
[----:B------:R-:W-:Y:S02]  /*0a10*/  DFMA R6, R56, R6, R58 ;  /* 0x000000063806722b */ /* 0x000fe4000000003a */
[----:B------:R-:W-:-:S08]  /*0a20*/  DADD R56, -R4, 1 ;  /* 0x3ff0000004387429 */ /* 0x000fd00000000100 */
[----:B------:R-:W-:Y:S01]  /*0a30*/  FFMA R0, RZ, 1.6666666269302368164, R7 ;  /* 0x3fd55555ff007823 */ /* 0x000fe20000000007 */
[----:B------:R-:W-:Y:S02]  /*0a40*/  DMUL R54, R54, R56 ;  /* 0x0000003836367228 */ /* 0x000fe40000000000 */
[----:B------:R-:W-:Y:S02]  /*0a50*/  DMUL R56, R24, UR8 ;  /* 0x0000000818387c28 */ /* 0x000fe40008000000 */
[----:B------:R-:W-:-:S13]  /*0a60*/  FSETP.GT.AND P0, PT, |R0|, 1.469367938527859385e-39, PT ;  /* 0x001000000000780b */ /* 0x000fda0003f04200 */
[----:B------:R-:W-:Y:S05]  /*0a70*/  @P0 BRA P1, `(.L_x_9) ;  /* 0x0000000000200947 */ /* 0x000fea0000800000 */
[----:B------:R-:W-:Y:S01]  /*0a80*/  IMAD.MOV.U32 R64, RZ, RZ, R8 ;  /* 0x000000ffff407224 */ /* 0x000fe200078e0008 */
[----:B------:R-:W-:Y:S01]  /*0a90*/  MOV R23, R9 ;  /* 0x0000000900177202 */ /* 0x000fe20000000f00 */
[----:B------:R-:W-:Y:S01]  /*0aa0*/  IMAD.MOV.U32 R60, RZ, RZ, 0x55555555 ;  /* 0x55555555ff3c7424 */ /* 0x000fe200078e00ff */
[----:B------:R-:W-:Y:S01]  /*0ab0*/  MOV R0, 0xae0 ;  /* 0x00000ae000007802 */ /* 0x000fe20000000f00 */
[----:B------:R-:W-:-:S07]  /*0ac0*/  IMAD.MOV.U32 R61, RZ, RZ, 0x3fd55555 ;  /* 0x3fd55555ff3d7424 */ /* 0x000fce00078e00ff */
[----:B------:R-:W-:Y:S05]  /*0ad0*/  CALL.REL.NOINC `($__internal_0_$__cuda_sm20_div_rn_f64_full) ;  /* 0x0000001400c07944 */ /* 0x000fea0003c00000 */
[----:B------:R-:W-:Y:S01]  /*0ae0*/  MOV R6, R58 ;  /* 0x0000003a00067202 */ /* 0x000fe20000000f00 */
[----:B------:R-:W-:-:S07]  /*0af0*/  IMAD.MOV.U32 R7, RZ, RZ, R23 ;  /* 0x000000ffff077224 */ /* 0x000fce00078e0017 */
.L_x_9:
[----:B------:R-:W-:Y:S05]  /*0b00*/  BSYNC.RECONVERGENT B2 ;  /* 0x0000000000027941 */ /* 0x000fea0003800200 */
.L_x_8:
[----:B------:R-:W0:Y:S01]  /*0b10*/  MUFU.RCP64H R59, 0.22222220897674560547 ;  /* 0x3fcc71c7003b7908 */ /* 0x000e220000001800 */
[----:B------:R-:W-:Y:S02]  /*0b20*/  HFMA2 R9, -RZ, RZ, 1.94921875, 11832 ;  /* 0x3fcc71c7ff097431 */ /* 0x000fe400000001ff */
[----:B------:R-:W-:Y:S01]  /*0b30*/  IMAD.MOV.U32 R8, RZ, RZ, 0x1c71c71c ;  /* 0x1c71c71cff087424 */ /* 0x000fe200078e00ff */
[----:B------:R-:W-:Y:S01]  /*0b40*/  FSETP.GEU.AND P1, PT, |R11|, 6.5827683646048100446e-37, PT ;  /* 0x036000000b00780b */ /* 0x000fe20003f2e200 */
[----:B------:R-:W-:Y:S01]  /*0b50*/  IMAD.MOV.U32 R58, RZ, RZ, 0x1 ;  /* 0x00000001ff3a7424 */ /* 0x000fe200078e00ff */
[----:B------:R-:W-:Y:S01]  /*0b60*/  BSSY.RECONVERGENT B2, `(.L_x_10) ;  /* 0x0000015000027945 */ /* 0x000fe20003800200 */
[----:B------:R-:W-:-:S04]  /*0b70*/  DADD R62, R6, 1 ;  /* 0x3ff00000063e7429 */ /* 0x000fc80000000000 */
[----:B0-----:R-:W-:-:S08]  /*0b80*/  DFMA R60, R58, -R8, 1 ;  /* 0x3ff000003a3c742b */ /* 0x001fd00000000808 */
[----:B------:R-:W-:-:S08]  /*0b90*/  DFMA R60, R60, R60, R60 ;  /* 0x0000003c3c3c722b */ /* 0x000fd0000000003c */
[----:B------:R-:W-:-:S08]  /*0ba0*/  DFMA R60, R58, R60, R58 ;  /* 0x0000003c3a3c722b */ /* 0x000fd0000000003a */
[----:B------:R-:W-:-:S08]  /*0bb0*/  DFMA R58, R60, -R8, 1 ;  /* 0x3ff000003c3a742b */ /* 0x000fd00000000808 */
[----:B------:R-:W-:-:S08]  /*0bc0*/  DFMA R58, R60, R58, R60 ;  /* 0x0000003a3c3a722b */ /* 0x000fd0000000003c */
[----:B------:R-:W-:-:S08]  /*0bd0*/  DMUL R60, R10, R58 ;  /* 0x0000003a0a3c7228 */ /* 0x000fd00000000000 */
[----:B------:R-:W-:-:S08]  /*0be0*/  DFMA R8, R60, -R8, R10 ;  /* 0x800000083c08722b */ /* 0x000fd0000000000a */
[----:B------:R-:W-:-:S10]  /*0bf0*/  DFMA R8, R58, R8, R60 ;  /* 0x000000083a08722b */ /* 0x000fd4000000003c */
[----:B------:R-:W-:-:S05]  /*0c00*/  FFMA R0, RZ, 1.5972222089767456055, R9 ;  /* 0x3fcc71c7ff007823 */ /* 0x000fca0000000009 */
        /* <DEDUP_REMOVED lines=10> */
.L_x_11:
[----:B------:R-:W-:Y:S05]  /*0cb0*/  BSYNC.RECONVERGENT B2 ;  /* 0x0000000000027941 */ /* 0x000fea0003800200 */
.L_x_10:
[----:B------:R-:W0:Y:S01]  /*0cc0*/  MUFU.RCP64H R59, 0.33333325386047363281 ;  /* 0x3fd55555003b7908 */ /* 0x000e220000001800 */
[----:B------:R-:W-:Y:S02]  /*0cd0*/  HFMA2 R11, -RZ, RZ, 1.9580078125, 85.3125 ;  /* 0x3fd55555ff0b7431 */ /* 0x000fe400000001ff */
[----:B------:R-:W-:Y:S01]  /*0ce0*/  IMAD.MOV.U32 R10, RZ, RZ, 0x55555555 ;  /* 0x55555555ff0a7424 */ /* 0x000fe200078e00ff */
[----:B------:R-:W-:Y:S01]  /*0cf0*/  DADD R62, R62, R8 ;  /* 0x000000003e3e7229 */ /* 0x000fe20000000008 */
[----:B------:R-:W-:Y:S01]  /*0d00*/  IMAD.MOV.U32 R58, RZ, RZ, 0x1 ;  /* 0x00000001ff3a7424 */ /* 0x000fe200078e00ff */
[----:B------:R-:W-:Y:S01]  /*0d10*/  FSETP.GEU.AND P1, PT, |R3|, 6.5827683646048100446e-37, PT ;  /* 0x036000000300780b */ /* 0x000fe20003f2e200 */
[----:B------:R-:W-:Y:S05]  /*0d20*/  BSSY.RECONVERGENT B2, `(.L_x_12) ;  /* 0x0000016000027945 */ /* 0x000fea0003800200 */
[----:B------:R-:W-:-:S02]  /*0d30*/  DADD R62, R62, -R4 ;  /* 0x000000003e3e7229 */ /* 0x000fc40000000804 */
[----:B0-----:R-:W-:-:S06]  /*0d40*/  DFMA R60, R58, -R10, 1 ;  /* 0x3ff000003a3c742b */ /* 0x001fcc000000080a */
[----:B------:R-:W-:Y:S02]  /*0d50*/  DMUL R62, R56, R62 ;  /* 0x0000003e383e7228 */ /* 0x000fe40000000000 */
[----:B------:R-:W-:-:S08]  /*0d60*/  DFMA R60, R60, R60, R60 ;  /* 0x0000003c3c3c722b */ /* 0x000fd0000000003c */
[----:B------:R-:W-:-:S08]  /*0d70*/  DFMA R60, R58, R60, R58 ;  /* 0x0000003c3a3c722b */ /* 0x000fd0000000003a */
[----:B------:R-:W-:-:S08]  /*0d80*/  DFMA R58, R60, -R10, 1 ;  /* 0x3ff000003c3a742b */ /* 0x000fd0000000080a */
[----:B------:R-:W-:-:S08]  /*0d90*/  DFMA R60, R60, R58, R60 ;  /* 0x0000003a3c3c722b */ /* 0x000fd0000000003c */
[----:B------:R-:W-:-:S08]  /*0da0*/  DMUL R58, R60, R2 ;  /* 0x000000023c3a7228 */ /* 0x000fd00000000000 */
[----:B------:R-:W-:-:S08]  /*0db0*/  DFMA R10, R58, -R10, R2 ;  /* 0x8000000a3a0a722b */ /* 0x000fd00000000002 */
[----:B------:R-:W-:-:S10]  /*0dc0*/  DFMA R10, R60, R10, R58 ;  /* 0x0000000a3c0a722b */ /* 0x000fd4000000003a */
[----:B------:R-:W-:-:S05]  /*0dd0*/  FFMA R0, RZ, 1.6666666269302368164, R11 ;  /* 0x3fd55555ff007823 */ /* 0x000fca000000000b */
        /* <DEDUP_REMOVED lines=10> */
.L_x_13:
[----:B------:R-:W-:Y:S05]  /*0e80*/  BSYNC.RECONVERGENT B2 ;  /* 0x0000000000027941 */ /* 0x000fea0003800200 */
.L_x_12:
[----:B------:R-:W0:Y:S01]  /*0e90*/  MUFU.RCP64H R59, 0.22222220897674560547 ;  /* 0x3fcc71c7003b7908 */ /* 0x000e220000001800 */
[----:B------:R-:W-:Y:S02]  /*0ea0*/  HFMA2 R3, -RZ, RZ, 1.94921875, 11832 ;  /* 0x3fcc71c7ff037431 */ /* 0x000fe400000001ff */
[----:B------:R-:W-:Y:S01]  /*0eb0*/  IMAD.MOV.U32 R2, RZ, RZ, 0x1c71c71c ;  /* 0x1c71c71cff027424 */ /* 0x000fe200078e00ff */
[----:B------:R-:W-:Y:S01]  /*0ec0*/  FSETP.GEU.AND P1, PT, |R45|, 6.5827683646048100446e-37, PT ;  /* 0x036000002d00780b */ /* 0x000fe20003f2e200 */
[----:B------:R-:W-:Y:S01]  /*0ed0*/  IMAD.MOV.U32 R58, RZ, RZ, 0x1 ;  /* 0x00000001ff3a7424 */ /* 0x000fe200078e00ff */
[----:B------:R-:W-:Y:S05]  /*0ee0*/  BSSY.RECONVERGENT B2, `(.L_x_14) ;  /* 0x0000014000027945 */ /* 0x000fea0003800200 */
        /* <DEDUP_REMOVED lines=8> */
[----:B------:R-:W-:-:S08]  /*0f70*/  DADD R2, R10, 1 ;  /* 0x3ff000000a027429 */ /* 0x000fd00000000000 */
        /* <DEDUP_REMOVED lines=9> */
[----:B------:R-:W-:-:S07]  /*1010*/  MOV R59, R23 ;  /* 0x00000017003b7202 */ /* 0x000fce0000000f00 */
.L_x_15:
[----:B------:R-:W-:Y:S05]  /*1020*/  BSYNC.RECONVERGENT B2 ;  /* 0x0000000000027941 */ /* 0x000fea0003800200 */
.L_x_14:
[----:B------:R-:W0:Y:S01]  /*1030*/  MUFU.RCP64H R45, 0.33333325386047363281 ;  /* 0x3fd55555002d7908 */ /* 0x000e220000001800 */
[----:B------:R-:W-:Y:S02]  /*1040*/  HFMA2 R44, -RZ, RZ, 0, 5.9604644775390625e-08 ;  /* 0x00000001ff2c7431 */ /* 0x000fe400000001ff */
[----:B------:R-:W-:Y:S01]  /*1050*/  IMAD.MOV.U32 R64, RZ, RZ, 0x55555555 ;  /* 0x55555555ff407424 */ /* 0x000fe200078e00ff */
[----:B------:R-:W-:Y:S01]  /*1060*/  DADD R10, -R10, 1 ;  /* 0x3ff000000a0a7429 */ /* 0x000fe20000000100 */
[----:B------:R-:W-:Y:S01]  /*1070*/  IMAD.MOV.U32 R65, RZ, RZ, 0x3fd55555 ;  /* 0x3fd55555ff417424 */ /* 0x000fe200078e00ff */
[--C-:B------:R-:W-:Y:S01]  /*1080*/  DADD R2, R2, R58.reuse ;  /* 0x0000000002027229 */ /* 0x100fe2000000003a */
[----:B------:R-:W-:Y:S01]  /*1090*/  FSETP.GEU.AND P1, PT, |R47|, 6.5827683646048100446e-37, PT ;  /* 0x036000002f00780b */ /* 0x000fe20003f2e200 */
[----:B------:R-:W-:Y:S01]  /*10a0*/  DADD R6, -R6, 1 ;  /* 0x3ff0000006067429 */ /* 0x000fe20000000100 */
[----:B------:R-:W-:Y:S01]  /*10b0*/  UMOV UR8, 0x1c71c71c ;  /* 0x1c71c71c00087882 */ /* 0x000fe20000000000 */
[----:B------:R-:W-:Y:S01]  /*10c0*/  UMOV UR9, 0x3f9c71c7 ;  /* 0x3f9c71c700097882 */ /* 0x000fe20000000000 */
[----:B------:R-:W-:Y:S01]  /*10d0*/  BSSY.RECONVERGENT B2, `(.L_x_16) ;  /* 0x000001c000027945 */ /* 0x000fe20003800200 */
[----:B------:R-:W-:-:S02]  /*10e0*/  DADD R10, R10, R58 ;  /* 0x000000000a0a7229 */ /* 0x000fc4000000003a */
[----:B------:R-:W-:Y:S02]  /*10f0*/  DADD R2, R2, -R4 ;  /* 0x0000000002027229 */ /* 0x000fe40000000804 */
[----:B------:R-:W-:Y:S02]  /*1100*/  DADD R6, R6, R8 ;  /* 0x0000000006067229 */ /* 0x000fe40000000008 */
[----:B0-----:R-:W-:Y:S02]  /*1110*/  DFMA R60, R44, -R64, 1 ;  /* 0x3ff000002c3c742b */ /* 0x001fe40000000840 */
[--C-:B------:R-:W-:Y:S02]  /*1120*/  DADD R10, R10, -R4.reuse ;  /* 0x000000000a0a7229 */ /* 0x100fe40000000804 */
[----:B------:R-:W-:Y:S02]  /*1130*/  DMUL R24, R24, UR8 ;  /* 0x0000000818187c28 */ /* 0x000fe40008000000 */
[----:B------:R-:W-:-:S02]  /*1140*/  DADD R8, R6, -R4 ;  /* 0x0000000006087229 */ /* 0x000fc40000000804 */
[----:B------:R-:W-:Y:S02]  /*1150*/  DFMA R60, R60, R60, R60 ;  /* 0x0000003c3c3c722b */ /* 0x000fe4000000003c */
[----:B------:R-:W-:-:S04]  /*1160*/  DMUL R6, R56, R2 ;  /* 0x0000000238067228 */ /* 0x000fc80000000000 */
[----:B------:R-:W-:Y:S02]  /*1170*/  DMUL R2, R56, R8 ;  /* 0x0000000838027228 */ /* 0x000fe40000000000 */
[----:B------:R-:W-:Y:S02]  /*1180*/  DFMA R60, R44, R60, R44 ;  /* 0x0000003c2c3c722b */ /* 0x000fe4000000002c */
[----:B------:R-:W-:-:S06]  /*1190*/  DMUL R56, R56, R10 ;  /* 0x0000000a38387228 */ /* 0x000fcc0000000000 */
        /* <DEDUP_REMOVED lines=9> */
[----:B------:R-:W-:Y:S01]  /*1230*/  MOV R60, 0x55555555 ;  /* 0x55555555003c7802 */ /* 0x000fe20000000f00 */
[----:B------:R-:W-:Y:S01]  /*1240*/  IMAD.MOV.U32 R23, RZ, RZ, R47 ;  /* 0x000000ffff177224 */ /* 0x000fe200078e002f */
[----:B------:R-:W-:Y:S01]  /*1250*/  MOV R0, 0x1280 ;  /* 0x0000128000007802 */ /* 0x000fe20000000f00 */
[----:B------:R-:W-:-:S07]  /*1260*/  IMAD.MOV.U32 R61, RZ, RZ, 0x3fd55555 ;  /* 0x3fd55555ff3d7424 */ /* 0x000fce00078e00ff */
[----:B------:R-:W-:Y:S05]  /*1270*/  CALL.REL.NOINC `($__internal_0_$__cuda_sm20_div_rn_f64_full) ;  /* 0x0000000c00d87944 */ /* 0x000fea0003c00000 */
[----:B------:R-:W-:-:S07]  /*1280*/  IMAD.MOV.U32 R59, RZ, RZ, R23 ;  /* 0x000000ffff3b7224 */ /* 0x000fce00078e0017 */
.L_x_17:
[----:B------:R-:W-:Y:S05]  /*1290*/  BSYNC.RECONVERGENT B2 ;  /* 0x0000000000027941 */ /* 0x000fea0003800200 */
.L_x_16:
[----:B------:R-:W0:Y:S01]  /*12a0*/  MUFU.RCP64H R11, 0.22222220897674560547 ;  /* 0x3fcc71c7000b7908 */ /* 0x000e220000001800 */
[----:B------:R-:W-:Y:S01]  /*12b0*/  MOV R8, 0x1c71c71c ;  /* 0x1c71c71c00087802 */ /* 0x000fe20000000f00 */
[----:B------:R-:W-:Y:S01]  /*12c0*/  IMAD.MOV.U32 R9, RZ, RZ, 0x3fcc71c7 ;  /* 0x3fcc71c7ff097424 */ /* 0x000fe200078e00ff */
[----:B------:R-:W-:Y:S01]  /*12d0*/  DMUL R64, R46, R46 ;  /* 0x0000002e2e407228 */ /* 0x000fe20000000000 */
[----:B------:R-:W-:Y:S01]  /*12e0*/  IMAD.MOV.U32 R10, RZ, RZ, 0x1 ;  /* 0x00000001ff0a7424 */ /* 0x000fe200078e00ff */
[----:B------:R-:W-:Y:S08]  /*12f0*/  BSSY.RECONVERGENT B2, `(.L_x_18) ;  /* 0x0000015000027945 */ /* 0x000ff00003800200 */
[----:B------:R-:W-:Y:S01]  /*1300*/  FSETP.GEU.AND P1, PT, |R65|, 6.5827683646048100446e-37, PT ;  /* 0x036000004100780b */ /* 0x000fe20003f2e200 */
        /* <DEDUP_REMOVED lines=19> */
.L_x_19:
[----:B------:R-:W-:Y:S05]  /*1440*/  BSYNC.RECONVERGENT B2 ;  /* 0x0000000000027941 */ /* 0x000fea0003800200 */
.L_x_18:
        /* <DEDUP_REMOVED lines=27> */
.L_x_21:
[----:B------:R-:W-:Y:S05]  /*1600*/  BSYNC.RECONVERGENT B2 ;  /* 0x0000000000027941 */ /* 0x000fea0003800200 */
.L_x_20:
[----:B------:R-:W0:Y:S01]  /*1610*/  MUFU.RCP64H R45, 0.22222220897674560547 ;  /* 0x3fcc71c7002d7908 */ /* 0x000e220000001800 */
[----:B------:R-:W-:Y:S02]  /*1620*/  HFMA2 R44, -RZ, RZ, 0, 5.9604644775390625e-08 ;  /* 0x00000001ff2c7431 */ /* 0x000fe400000001ff */
        /* <DEDUP_REMOVED lines=18> */
[----:B------:R-:W-:Y:S01]  /*1750*/  MOV R61, 0x3fcc71c7 ;  /* 0x3fcc71c7003d7802 */ /* 0x000fe20000000f00 */
[----:B------:R-:W-:Y:S01]  /*1760*/  IMAD.MOV.U32 R60, RZ, RZ, 0x1c71c71c ;  /* 0x1c71c71cff3c7424 */ /* 0x000fe200078e00ff */
[----:B------:R-:W-:-:S07]  /*1770*/  MOV R0, 0x1790 ;  /* 0x0000179000007802 */ /* 0x000fce0000000f00 */
[----:B------:R-:W-:Y:S05]  /*1780*/  CALL.REL.NOINC `($__internal_0_$__cuda_sm20_div_rn_f64_full) ;  /* 0x0000000800947944 */ /* 0x000fea0003c00000 */
[----:B------:R-:W-:Y:S02]  /*1790*/  IMAD.MOV.U32 R44, RZ, RZ, R58 ;  /* 0x000000ffff2c7224 */ /* 0x000fe400078e003a */
[----:B------:R-:W-:-:S07]  /*17a0*/  IMAD.MOV.U32 R45, RZ, RZ, R23 ;  /* 0x000000ffff2d7224 */ /* 0x000fce00078e0017 */
.L_x_23:
[----:B------:R-:W-:Y:S05]  /*17b0*/  BSYNC.RECONVERGENT B2 ;  /* 0x0000000000027941 */ /* 0x000fea0003800200 */
.L_x_22:
[----:B------:R-:W0:Y:S01]  /*17c0*/  MUFU.RCP64H R49, 0.33333325386047363281 ;  /* 0x3fd5555500317908 */ /* 0x000e220000001800 */
[----:B------:R-:W-:Y:S01]  /*17d0*/  MOV R46, 0x55555555 ;  /* 0x55555555002e7802 */ /* 0x000fe20000000f00 */
        /* <DEDUP_REMOVED lines=18> */
[----:B------:R-:W-:Y:S01]  /*1900*/  MOV R64, R50 ;  /* 0x0000003200407202 */ /* 0x000fe20000000f00 */
[----:B------:R-:W-:Y:S01]  /*1910*/  IMAD.MOV.U32 R23, RZ, RZ, R51 ;  /* 0x000000ffff177224 */ /* 0x000fe200078e0033 */
[----:B------:R-:W-:Y:S01]  /*1920*/  MOV R61, 0x3fd55555 ;  /* 0x3fd55555003d7802 */ /* 0x000fe20000000f00 */
[----:B------:R-:W-:Y:S01]  /*1930*/  IMAD.MOV.U32 R60, RZ, RZ, 0x55555555 ;  /* 0x55555555ff3c7424 */ /* 0x000fe200078e00ff */
[----:B------:R-:W-:-:S07]  /*1940*/  MOV R0, 0x1960 ;  /* 0x0000196000007802 */ /* 0x000fce0000000f00 */
[----:B------:R-:W-:Y:S05]  /*1950*/  CALL.REL.NOINC `($__internal_0_$__cuda_sm20_div_rn_f64_full) ;  /* 0x0000000800207944 */ /* 0x000fea0003c00000 */
[----:B------:R-:W-:-:S07]  /*1960*/  IMAD.MOV.U32 R59, RZ, RZ, R23 ;  /* 0x000000ffff3b7224 */ /* 0x000fce00078e0017 */
.L_x_25:
[----:B------:R-:W-:Y:S05]  /*1970*/  BSYNC.RECONVERGENT B2 ;  /* 0x0000000000027941 */ /* 0x000fea0003800200 */
.L_x_24:
[----:B------:R-:W0:Y:S01]  /*1980*/  MUFU.RCP64H R47, 0.22222220897674560547 ;  /* 0x3fcc71c7002f7908 */ /* 0x000e220000001800 */
[----:B------:R-:W-:Y:S01]  /*1990*/  IMAD.MOV.U32 R44, RZ, RZ, 0x1c71c71c ;  /* 0x1c71c71cff2c7424 */ /* 0x000fe200078e00ff */
[----:B------:R-:W-:Y:S01]  /*19a0*/  MOV R45, 0x3fcc71c7 ;  /* 0x3fcc71c7002d7802 */ /* 0x000fe20000000f00 */
[----:B------:R-:W-:Y:S01]  /*19b0*/  IMAD.MOV.U32 R46, RZ, RZ, 0x1 ;  /* 0x00000001ff2e7424 */ /* 0x000fe200078e00ff */
[----:B------:R-:W-:Y:S01]  /*19c0*/  DMUL R64, R50, R50 ;  /* 0x0000003232407228 */ /* 0x000fe20000000000 */
[----:B------:R-:W-:Y:S09]  /*19d0*/  BSSY.RECONVERGENT B2, `(.L_x_26) ;  /* 0x0000015000027945 */ /* 0x000ff20003800200 */
        /* <DEDUP_REMOVED lines=18> */
[----:B------:R-:W-:Y:S01]  /*1b00*/  IMAD.MOV.U32 R46, RZ, RZ, R58 ;  /* 0x000000ffff2e7224 */ /* 0x000fe200078e003a */
[----:B------:R-:W-:-:S07]  /*1b10*/  MOV R47, R23 ;  /* 0x00000017002f7202 */ /* 0x000fce0000000f00 */
.L_x_27:
[----:B------:R-:W-:Y:S05]  /*1b20*/  BSYNC.RECONVERGENT B2 ;  /* 0x0000000000027941 */ /* 0x000fea0003800200 */
.L_x_26:
[----:B------:R-:W0:Y:S01]  /*1b30*/  MUFU.RCP64H R51, 0.33333325386047363281 ;  /* 0x3fd5555500337908 */ /* 0x000e220000001800 */
[----:B------:R-:W-:Y:S02]  /*1b40*/  HFMA2 R50, -RZ, RZ, 0, 5.9604644775390625e-08 ;  /* 0x00000001ff327431 */ /* 0x000fe400000001ff */
        /* <DEDUP_REMOVED lines=25> */
.L_x_29:
[----:B------:R-:W-:Y:S05]  /*1ce0*/  BSYNC.RECONVERGENT B2 ;  /* 0x0000000000027941 */ /* 0x000fea0003800200 */
.L_x_28:
        /* <DEDUP_REMOVED lines=26> */
.L_x_31:
[----:B------:R-:W-:Y:S05]  /*1e90*/  BSYNC.RECONVERGENT B2 ;  /* 0x0000000000027941 */ /* 0x000fea0003800200 */
.L_x_30:
[----:B------:R-:W0:Y:S01]  /*1ea0*/  LDC.64 R50, c[0x0][0x388] ;  /* 0x0000e200ff327b82 */ /* 0x000e220000000a00 */
[----:B------:R-:W-:-:S08]  /*1eb0*/  DADD R54, -R42, R54 ;  /* 0x000000002a367229 */ /* 0x000fd00000000136 */
[----:B------:R-:W-:Y:S01]  /*1ec0*/  DFMA R54, R54, UR10, R42 ;  /* 0x0000000a36367c2b */ /* 0x000fe2000800002a */
[----:B0-----:R-:W-:-:S06]  /*1ed0*/  IMAD.WIDE.U32 R42, R14, 0x8, R50 ;  /* 0x000000080e2a7825 */ /* 0x001fcc00078e0032 */
[----:B------:R-:W-:Y:S04]  /*1ee0*/  STG.E.64 desc[UR6][R42.64], R54 ;  /* 0x000000362a007986 */ /* 0x000fe8000c101b06 */
[----:B------:R-:W2:Y:S01]  /*1ef0*/  LDG.E.64 R40, desc[UR6][R40.64] ;  /* 0x0000000628287981 */ /* 0x000ea2000c1e1b00 */
[----:B------:R-:W-:Y:S01]  /*1f00*/  IMAD.WIDE.U32 R14, R15, 0x8, R50 ;  /* 0x000000080f0e7825 */ /* 0x000fe200078e0032 */
[----:B--2---:R-:W-:-:S08]  /*1f10*/  DADD R62, R62, -R40 ;  /* 0x000000003e3e7229 */ /* 0x004fd00000000828 */
[----:B------:R-:W-:-:S07]  /*1f20*/  DFMA R62, R62, UR10, R40 ;  /* 0x0000000a3e3e7c2b */ /* 0x000fce0008000028 */
[----:B------:R0:W-:Y:S04]  /*1f30*/  STG.E.64 desc[UR6][R14.64], R62 ;  /* 0x0000003e0e007986 */ /* 0x0001e8000c101b06 */
        /* <DEDUP_REMOVED lines=10> */
[----:B------:R-:W3:Y:S01]  /*1fe0*/  LDG.E.64 R34, desc[UR6][R34.64] ;  /* 0x0000000622227981 */ /* 0x000ee2000c1e1b00 */
[----:B0-----:R-:W-:Y:S01]  /*1ff0*/  IMAD.WIDE.U32 R14, R18, 0x8, R50 ;  /* 0x00000008120e7825 */ /* 0x001fe200078e0032 */
[----:B---3--:R-:W-:-:S08]  /*2000*/  DADD R56, R56, -R34 ;  /* 0x0000000038387229 */ /* 0x008fd00000000822 */
[----:B------:R-:W-:-:S07]  /*2010*/  DFMA R56, R56, UR10, R34 ;  /* 0x0000000a38387c2b */ /* 0x000fce0008000022 */
[----:B------:R0:W-:Y:S04]  /*2020*/  STG.E.64 desc[UR6][R14.64], R56 ;  /* 0x000000380e007986 */ /* 0x0001e8000c101b06 */
[----:B------:R-:W3:Y:S01]  /*2030*/  LDG.E.64 R32, desc[UR6][R32.64] ;  /* 0x0000000620207981 */ /* 0x000ee2000c1e1b00 */
[----:B-1----:R-:W-:Y:S01]  /*2040*/  IMAD.WIDE.U32 R6, R19, 0x8, R50 ;  /* 0x0000000813067825 */ /* 0x002fe200078e0032 */
[----:B---3--:R-:W-:-:S08]  /*2050*/  DADD R8, R8, -R32 ;  /* 0x0000000008087229 */ /* 0x008fd00000000820 */
[----:B------:R-:W-:-:S07]  /*2060*/  DFMA R8, R8, UR10, R32 ;  /* 0x0000000a08087c2b */ /* 0x000fce0008000020 */
[----:B------:R1:W-:Y:S04]  /*2070*/  STG.E.64 desc[UR6][R6.64], R8 ;  /* 0x0000000806007986 */ /* 0x0003e8000c101b06 */
[----:B------:R-:W3:Y:S01]  /*2080*/  LDG.E.64 R30, desc[UR6][R30.64] ;  /* 0x000000061e1e7981 */ /* 0x000ee2000c1e1b00 */
[----:B--2---:R-:W-:Y:S01]  /*2090*/  IMAD.WIDE.U32 R2, R20, 0x8, R50 ;  /* 0x0000000814027825 */ /* 0x004fe200078e0032 */
[----:B---3--:R-:W-:-:S08]  /*20a0*/  DADD R10, R10, -R30 ;  /* 0x000000000a0a7229 */ /* 0x008fd0000000081e */
[----:B------:R-:W-:-:S07]  /*20b0*/  DFMA R10, R10, UR10, R30 ;  /* 0x0000000a0a0a7c2b */ /* 0x000fce000800001e */
[----:B------:R1:W-:Y:S04]  /*20c0*/  STG.E.64 desc[UR6][R2.64], R10 ;  /* 0x0000000a02007986 */ /* 0x0003e8000c101b06 */
[----:B------:R-:W2:Y:S01]  /*20d0*/  LDG.E.64 R28, desc[UR6][R28.64] ;  /* 0x000000061c1c7981 */ /* 0x000ea2000c1e1b00 */
[----:B0-----:R-:W-:Y:S01]  /*20e0*/  IMAD.WIDE.U32 R14, R21, 0x8, R50 ;  /* 0x00000008150e7825 */ /* 0x001fe200078e0032 */
[----:B--2---:R-:W-:-:S08]  /*20f0*/  DADD R44, R44, -R28 ;  /* 0x000000002c2c7229 */ /* 0x004fd0000000081c */
[----:B------:R-:W-:-:S07]  /*2100*/  DFMA R44, R44, UR10, R28 ;  /* 0x0000000a2c2c7c2b */ /* 0x000fce000800001c */
[----:B------:R1:W-:Y:S04]  /*2110*/  STG.E.64 desc[UR6][R14.64], R44 ;  /* 0x0000002c0e007986 */ /* 0x0003e8000c101b06 */
[----:B------:R-:W2:Y:S01]  /*2120*/  LDG.E.64 R26, desc[UR6][R26.64] ;  /* 0x000000061a1a7981 */ /* 0x000ea2000c1e1b00 */
[----:B------:R-:W-:Y:S01]  /*2130*/  DADD R46, R46, R48 ;  /* 0x000000002e2e7229 */ /* 0x000fe20000000030 */
[----:B------:R-:W-:-:S07]  /*2140*/  IMAD.WIDE.U32 R22, R22, 0x8, R50 ;  /* 0x0000000816167825 */ /* 0x000fce00078e0032 */
[----:B------:R-:W-:-:S08]  /*2150*/  DADD R46, R46, -R4 ;  /* 0x000000002e2e7229 */ /* 0x000fd00000000804 */
[----:B--2---:R-:W-:-:S08]  /*2160*/  DFMA R46, R24, R46, -R26 ;  /* 0x0000002e182e722b */ /* 0x004fd0000000081a */
[----:B------:R-:W-:-:S07]  /*2170*/  DFMA R46, R46, UR10, R26 ;  /* 0x0000000a2e2e7c2b */ /* 0x000fce000800001a */
[----:B------:R1:W-:Y:S04]  /*2180*/  STG.E.64 desc[UR6][R22.64], R46 ;  /* 0x0000002e16007986 */ /* 0x0003e8000c101b06 */
.L_x_1:
[----:B0-23--:R-:W-:Y:S05]  /*2190*/  BSYNC.RECONVERGENT B0 ;  /* 0x0000000000007941 */ /* 0x00dfea0003800200 */
.L_x_0:
[----:B------:R-:W-:-:S05]  /*21a0*/  IMAD R13, R12, UR4, R13 ;  /* 0x000000040c0d7c24 */ /* 0x000fca000f8e020d */
[----:B------:R-:W-:-:S13]  /*21b0*/  ISETP.GE.U32.AND P0, PT, R13, UR5, PT ;  /* 0x000000050d007c0c */ /* 0x000fda000bf06070 */
[----:B------:R-:W-:Y:S05]  /*21c0*/  @!P0 BRA `(.L_x_32) ;  /* 0xffffffdc00bc8947 */ /* 0x000fea000383ffff */
[----:B------:R-:W-:Y:S05]  /*21d0*/  EXIT ;  /* 0x000000000000794d */ /* 0x000fea0003800000 */
        .weak           $__internal_0_$__cuda_sm20_div_rn_f64_full
        .type           $__internal_0_$__cuda_sm20_div_rn_f64_full,@function
        .size           $__internal_0_$__cuda_sm20_div_rn_f64_full,(.L_x_49 - $__internal_0_$__cuda_sm20_div_rn_f64_full)
$__internal_0_$__cuda_sm20_div_rn_f64_full:
[C---:B------:R-:W-:Y:S01]  /*21e0*/  FSETP.GEU.AND P0, PT, |R61|.reuse, 1.469367938527859385e-39, PT ;  /* 0x001000003d00780b */ /* 0x040fe20003f0e200 */
[----:B------:R-:W-:Y:S01]  /*21f0*/  IMAD.MOV.U32 R71, RZ, RZ, R23 ;  /* 0x000000ffff477224 */ /* 0x000fe200078e0017 */
[----:B------:R-:W-:Y:S01]  /*2200*/  LOP3.LUT R58, R61, 0x800fffff, RZ, 0xc0, !PT ;  /* 0x800fffff3d3a7812 */ /* 0x000fe200078ec0ff */
[----:B------:R-:W-:Y:S01]  /*2210*/  IMAD.MOV.U32 R68, RZ, RZ, 0x1 ;  /* 0x00000001ff447424 */ /* 0x000fe200078e00ff */
[----:B------:R-:W-:Y:S01]  /*2220*/  MOV R70, R64 ;  /* 0x0000004000467202 */ /* 0x000fe20000000f00 */
[----:B------:R-:W-:Y:S01]  /*2230*/  BSSY.RECONVERGENT B1, `(.L_x_33) ;  /* 0x0000059000017945 */ /* 0x000fe20003800200 */
[----:B------:R-:W-:Y:S01]  /*2240*/  LOP3.LUT R59, R58, 0x3ff00000, RZ, 0xfc, !PT ;  /* 0x3ff000003a3b7812 */ /* 0x000fe200078efcff */
[----:B------:R-:W-:Y:S01]  /*2250*/  IMAD.MOV.U32 R58, RZ, RZ, R60 ;  /* 0x000000ffff3a7224 */ /* 0x000fe200078e003c */
[C---:B------:R-:W-:Y:S02]  /*2260*/  FSETP.GEU.AND P2, PT, |R71|.reuse, 1.469367938527859385e-39, PT ;  /* 0x001000004700780b */ /* 0x040fe40003f4e200 */
[----:B------:R-:W-:-:S02]  /*2270*/  LOP3.LUT R23, R71, 0x7ff00000, RZ, 0xc0, !PT ;  /* 0x7ff0000047177812 */ /* 0x000fc400078ec0ff */
[----:B------:R-:W-:Y:S01]  /*2280*/  LOP3.LUT R66, R61, 0x7ff00000, RZ, 0xc0, !PT ;  /* 0x7ff000003d427812 */ /* 0x000fe200078ec0ff */
[----:B------:R-:W-:-:S03]  /*2290*/  @!P0 DMUL R58, R60, 8.98846567431157953865e+307 ;  /* 0x7fe000003c3a8828 */ /* 0x000fc60000000000 */
[----:B------:R-:W-:-:S03]  /*22a0*/  ISETP.GE.U32.AND P1, PT, R23, R66, PT ;  /* 0x000000421700720c */ /* 0x000fc60003f26070 */
[----:B------:R-:W0:Y:S02]  /*22b0*/  MUFU.RCP64H R69, R59 ;  /* 0x0000003b00457308 */ /* 0x000e240000001800 */
[----:B------:R-:W-:Y:S01]  /*22c0*/  @!P2 LOP3.LUT R64, R61, 0x7ff00000, RZ, 0xc0, !PT ;  /* 0x7ff000003d40a812 */ /* 0x000fe200078ec0ff */
[----:B------:R-:W-:Y:S01]  /*22d0*/  @!P2 IMAD.MOV.U32 R74, RZ, RZ, RZ ;  /* 0x000000ffff4aa224 */ /* 0x000fe200078e00ff */
[----:B------:R-:W-:Y:S02]  /*22e0*/  @!P0 LOP3.LUT R66, R59, 0x7ff00000, RZ, 0xc0, !PT ;  /* 0x7ff000003b428812 */ /* 0x000fe400078ec0ff */
[----:B------:R-:W-:Y:S02]  /*22f0*/  @!P2 ISETP.GE.U32.AND P3, PT, R23, R64, PT ;  /* 0x000000401700a20c */ /* 0x000fe40003f66070 */
[----:B------:R-:W-:-:S04]  /*2300*/  MOV R64, 0x1ca00000 ;  /* 0x1ca0000000407802 */ /* 0x000fc80000000f00 */
[C---:B------:R-:W-:Y:S02]  /*2310*/  @!P2 SEL R67, R64.reuse, 0x63400000, !P3 ;  /* 0x634000004043a807 */ /* 0x040fe40005800000 */
[----:B------:R-:W-:Y:S02]  /*2320*/  SEL R65, R64, 0x63400000, !P1 ;  /* 0x6340000040417807 */ /* 0x000fe40004800000 */
[----:B------:R-:W-:Y:S01]  /*2330*/  @!P2 LOP3.LUT R67, R67, 0x80000000, R71, 0xf8, !PT ;  /* 0x800000004343a812 */ /* 0x000fe200078ef847 */
[----:B0-----:R-:W-:-:S03]  /*2340*/  DFMA R72, R68, -R58, 1 ;  /* 0x3ff000004448742b */ /* 0x001fc6000000083a */
[----:B------:R-:W-:-:S05]  /*2350*/  @!P2 LOP3.LUT R75, R67, 0x100000, RZ, 0xfc, !PT ;  /* 0x00100000434ba812 */ /* 0x000fca00078efcff */
[----:B------:R-:W-:-:S08]  /*2360*/  DFMA R72, R72, R72, R72 ;  /* 0x000000484848722b */ /* 0x000fd00000000048 */
[----:B------:R-:W-:Y:S01]  /*2370*/  DFMA R68, R68, R72, R68 ;  /* 0x000000484444722b */ /* 0x000fe20000000044 */
[----:B------:R-:W-:Y:S01]  /*2380*/  LOP3.LUT R73, R65, 0x800fffff, R71, 0xf8, !PT ;  /* 0x800fffff41497812 */ /* 0x000fe200078ef847 */
[----:B------:R-:W-:Y:S01]  /*2390*/  IMAD.MOV.U32 R72, RZ, RZ, R70 ;  /* 0x000000ffff487224 */ /* 0x000fe200078e0046 */
[----:B------:R-:W-:-:S05]  /*23a0*/  MOV R65, R23 ;  /* 0x0000001700417202 */ /* 0x000fca0000000f00 */
[----:B------:R-:W-:Y:S02]  /*23b0*/  DFMA R76, R68, -R58, 1 ;  /* 0x3ff00000444c742b */ /* 0x000fe4000000083a */
[----:B------:R-:W-:-:S06]  /*23c0*/  @!P2 DFMA R72, R72, 2, -R74 ;  /* 0x400000004848a82b */ /* 0x000fcc000000084a */
[----:B------:R-:W-:-:S04]  /*23d0*/  DFMA R76, R68, R76, R68 ;  /* 0x0000004c444c722b */ /* 0x000fc80000000044 */
[----:B------:R-:W-:-:S04]  /*23e0*/  @!P2 LOP3.LUT R65, R73, 0x7ff00000, RZ, 0xc0, !PT ;  /* 0x7ff000004941a812 */ /* 0x000fc800078ec0ff */
[----:B------:R-:W-:Y:S01]  /*23f0*/  DMUL R74, R76, R72 ;  /* 0x000000484c4a7228 */ /* 0x000fe20000000000 */
[----:B------:R-:W-:-:S05]  /*2400*/  VIADD R67, R65, 0xffffffff ;  /* 0xffffffff41437836 */ /* 0x000fca0000000000 */
[----:B------:R-:W-:Y:S01]  /*2410*/  ISETP.GT.U32.AND P0, PT, R67, 0x7feffffe, PT ;  /* 0x7feffffe4300780c */ /* 0x000fe20003f04070 */
[----:B------:R-:W-:Y:S01]  /*2420*/  VIADD R67, R66, 0xffffffff ;  /* 0xffffffff42437836 */ /* 0x000fe20000000000 */
[----:B------:R-:W-:-:S04]  /*2430*/  DFMA R68, R74, -R58, R72 ;  /* 0x8000003a4a44722b */ /* 0x000fc80000000048 */
[----:B------:R-:W-:-:S04]  /*2440*/  ISETP.GT.U32.OR P0, PT, R67, 0x7feffffe, P0 ;  /* 0x7feffffe4300780c */ /* 0x000fc80000704470 */
[----:B------:R-:W-:-:S09]  /*2450*/  DFMA R68, R76, R68, R74 ;  /* 0x000000444c44722b */ /* 0x000fd2000000004a */
[----:B------:R-:W-:Y:S05]  /*2460*/  @P0 BRA `(.L_x_34) ;  /* 0x0000000000740947 */ /* 0x000fea0003800000 */
[----:B------:R-:W-:-:S04]  /*2470*/  LOP3.LUT R66, R61, 0x7ff00000, RZ, 0xc0, !PT ;  /* 0x7ff000003d427812 */ /* 0x000fc800078ec0ff */
[CC--:B------:R-:W-:Y:S02]  /*2480*/  VIADDMNMX R65, R23.reuse, -R66.reuse, 0xb9600000, !PT ;  /* 0xb960000017417446 */ /* 0x0c0fe40007800942 */
[----:B------:R-:W-:Y:S01]  /*2490*/  ISETP.GE.U32.AND P0, PT, R23, R66, PT ;  /* 0x000000421700720c */ /* 0x000fe20003f06070 */
[----:B------:R-:W-:Y:S01]  /*24a0*/  IMAD.MOV.U32 R66, RZ, RZ, RZ ;  /* 0x000000ffff427224 */ /* 0x000fe200078e00ff */
[----:B------:R-:W-:Y:S02]  /*24b0*/  VIMNMX R65, PT, PT, R65, 0x46a00000, PT ;  /* 0x46a0000041417848 */ /* 0x000fe40003fe0100 */
[----:B------:R-:W-:-:S04]  /*24c0*/  SEL R64, R64, 0x63400000, !P0 ;  /* 0x6340000040407807 */ /* 0x000fc80004000000 */
[----:B------:R-:W-:-:S05]  /*24d0*/  IADD3 R64, PT, PT, -R64, R65, RZ ;  /* 0x0000004140407210 */ /* 0x000fca0007ffe1ff */
[----:B------:R-:W-:-:S06]  /*24e0*/  VIADD R67, R64, 0x7fe00000 ;  /* 0x7fe0000040437836 */ /* 0x000fcc0000000000 */
[----:B------:R-:W-:-:S10]  /*24f0*/  DMUL R74, R68, R66 ;  /* 0x00000042444a7228 */ /* 0x000fd40000000000 */
[----:B------:R-:W-:-:S13]  /*2500*/  FSETP.GTU.AND P0, PT, |R75|, 1.469367938527859385e-39, PT ;  /* 0x001000004b00780b */ /* 0x000fda0003f0c200 */
[----:B------:R-:W-:Y:S05]  /*2510*/  @P0 BRA `(.L_x_35) ;  /* 0x0000000000a80947 */ /* 0x000fea0003800000 */
[----:B------:R-:W-:-:S06]  /*2520*/  DFMA R58, R68, -R58, R72 ;  /* 0x8000003a443a722b */ /* 0x000fcc0000000048 */
[----:B------:R-:W-:-:S04]  /*2530*/  MOV R58, RZ ;  /* 0x000000ff003a7202 */ /* 0x000fc80000000f00 */
[C---:B------:R-:W-:Y:S02]  /*2540*/  FSETP.NEU.AND P0, PT, R59.reuse, RZ, PT ;  /* 0x000000ff3b00720b */ /* 0x040fe40003f0d000 */
[----:B------:R-:W-:-:S04]  /*2550*/  LOP3.LUT R60, R59, 0x80000000, R61, 0x48, !PT ;  /* 0x800000003b3c7812 */ /* 0x000fc800078e483d */
[----:B------:R-:W-:-:S07]  /*2560*/  LOP3.LUT R59, R60, R67, RZ, 0xfc, !PT ;  /* 0x000000433c3b7212 */ /* 0x000fce00078efcff */
[----:B------:R-:W-:Y:S05]  /*2570*/  @!P0 BRA `(.L_x_35) ;  /* 0x0000000000908947 */ /* 0x000fea0003800000 */
[----:B------:R-:W-:Y:S01]  /*2580*/  IMAD.MOV R67, RZ, RZ, -R64 ;  /* 0x000000ffff437224 */ /* 0x000fe200078e0a40 */
[----:B------:R-:W-:Y:S01]  /*2590*/  MOV R66, RZ ;  /* 0x000000ff00427202 */ /* 0x000fe20000000f00 */
[----:B------:R-:W-:Y:S01]  /*25a0*/  DMUL.RP R58, R68, R58 ;  /* 0x0000003a443a7228 */ /* 0x000fe20000008000 */
[----:B------:R-:W-:-:S04]  /*25b0*/  IADD3 R64, PT, PT, -R64, -0x43300000, RZ ;  /* 0xbcd0000040407810 */ /* 0x000fc80007ffe1ff */
[----:B------:R-:W-:-:S05]  /*25c0*/  DFMA R66, R74, -R66, R68 ;  /* 0x800000424a42722b */ /* 0x000fca0000000044 */
[----:B------:R-:W-:-:S05]  /*25d0*/  LOP3.LUT R60, R59, R60, RZ, 0x3c, !PT ;  /* 0x0000003c3b3c7212 */ /* 0x000fca00078e3cff */
[----:B------:R-:W-:-:S04]  /*25e0*/  FSETP.NEU.AND P0, PT, |R67|, R64, PT ;  /* 0x000000404300720b */ /* 0x000fc80003f0d200 */
[----:B------:R-:W-:Y:S02]  /*25f0*/  FSEL R58, R58, R74, !P0 ;  /* 0x0000004a3a3a7208 */ /* 0x000fe40004000000 */
[----:B------:R-:W-:-:S03]  /*2600*/  FSEL R59, R60, R75, !P0 ;  /* 0x0000004b3c3b7208 */ /* 0x000fc60004000000 */
[----:B------:R-:W-:Y:S01]  /*2610*/  IMAD.MOV.U32 R74, RZ, RZ, R58 ;  /* 0x000000ffff4a7224 */ /* 0x000fe200078e003a */
[----:B------:R-:W-:Y:S01]  /*2620*/  MOV R75, R59 ;  /* 0x0000003b004b7202 */ /* 0x000fe20000000f00 */
[----:B------:R-:W-:Y:S06]  /*2630*/  BRA `(.L_x_35) ;  /* 0x0000000000607947 */ /* 0x000fec0003800000 */
.L_x_34:
[----:B------:R-:W-:-:S14]  /*2640*/  DSETP.NAN.AND P0, PT, R70, R70, PT ;  /* 0x000000464600722a */ /* 0x000fdc0003f08000 */
[----:B------:R-:W-:Y:S05]  /*2650*/  @P0 BRA `(.L_x_36) ;  /* 0x00000000004c0947 */ /* 0x000fea0003800000 */
[----:B------:R-:W-:-:S14]  /*2660*/  DSETP.NAN.AND P0, PT, R60, R60, PT ;  /* 0x0000003c3c00722a */ /* 0x000fdc0003f08000 */
[----:B------:R-:W-:Y:S05]  /*2670*/  @P0 BRA `(.L_x_37) ;  /* 0x0000000000340947 */ /* 0x000fea0003800000 */
[----:B------:R-:W-:Y:S01]  /*2680*/  ISETP.NE.AND P0, PT, R65, R66, PT ;  /* 0x000000424100720c */ /* 0x000fe20003f05270 */
[----:B------:R-:W-:Y:S01]  /*2690*/  IMAD.MOV.U32 R74, RZ, RZ, 0x0 ;  /* 0x00000000ff4a7424 */ /* 0x000fe200078e00ff */
[----:B------:R-:W-:-:S11]  /*26a0*/  MOV R75, 0xfff80000 ;  /* 0xfff80000004b7802 */ /* 0x000fd60000000f00 */
[----:B------:R-:W-:Y:S05]  /*26b0*/  @!P0 BRA `(.L_x_35) ;  /* 0x0000000000408947 */ /* 0x000fea0003800000 */
[----:B------:R-:W-:Y:S02]  /*26c0*/  ISETP.NE.AND P0, PT, R65, 0x7ff00000, PT ;  /* 0x7ff000004100780c */ /* 0x000fe40003f05270 */
[----:B------:R-:W-:Y:S02]  /*26d0*/  LOP3.LUT R61, R71, 0x80000000, R61, 0x48, !PT ;  /* 0x80000000473d7812 */ /* 0x000fe400078e483d */
[----:B------:R-:W-:-:S13]  /*26e0*/  ISETP.EQ.OR P0, PT, R66, RZ, !P0 ;  /* 0x000000ff4200720c */ /* 0x000fda0004702670 */
[----:B------:R-:W-:Y:S01]  /*26f0*/  @P0 LOP3.LUT R23, R61, 0x7ff00000, RZ, 0xfc, !PT ;  /* 0x7ff000003d170812 */ /* 0x000fe200078efcff */
[----:B------:R-:W-:Y:S01]  /*2700*/  @!P0 IMAD.MOV.U32 R74, RZ, RZ, RZ ;  /* 0x000000ffff4a8224 */ /* 0x000fe200078e00ff */
[----:B------:R-:W-:Y:S01]  /*2710*/  @!P0 MOV R75, R61 ;  /* 0x0000003d004b8202 */ /* 0x000fe20000000f00 */
[----:B------:R-:W-:Y:S01]  /*2720*/  @P0 IMAD.MOV.U32 R74, RZ, RZ, RZ ;  /* 0x000000ffff4a0224 */ /* 0x000fe200078e00ff */
[----:B------:R-:W-:Y:S01]  /*2730*/  @P0 MOV R75, R23 ;  /* 0x00000017004b0202 */ /* 0x000fe20000000f00 */
[----:B------:R-:W-:Y:S06]  /*2740*/  BRA `(.L_x_35) ;  /* 0x00000000001c7947 */ /* 0x000fec0003800000 */
.L_x_37:
[----:B------:R-:W-:Y:S01]  /*2750*/  LOP3.LUT R23, R61, 0x80000, RZ, 0xfc, !PT ;  /* 0x000800003d177812 */ /* 0x000fe200078efcff */
[----:B------:R-:W-:-:S03]  /*2760*/  IMAD.MOV.U32 R74, RZ, RZ, R60 ;  /* 0x000000ffff4a7224 */ /* 0x000fc600078e003c */
[----:B------:R-:W-:Y:S01]  /*2770*/  MOV R75, R23 ;  /* 0x00000017004b7202 */ /* 0x000fe20000000f00 */
[----:B------:R-:W-:Y:S06]  /*2780*/  BRA `(.L_x_35) ;  /* 0x00000000000c7947 */ /* 0x000fec0003800000 */
.L_x_36:
[----:B------:R-:W-:Y:S01]  /*2790*/  LOP3.LUT R23, R71, 0x80000, RZ, 0xfc, !PT ;  /* 0x0008000047177812 */ /* 0x000fe200078efcff */
[----:B------:R-:W-:-:S03]  /*27a0*/  IMAD.MOV.U32 R74, RZ, RZ, R70 ;  /* 0x000000ffff4a7224 */ /* 0x000fc600078e0046 */
[----:B------:R-:W-:-:S07]  /*27b0*/  MOV R75, R23 ;  /* 0x00000017004b7202 */ /* 0x000fce0000000f00 */
.L_x_35:
[----:B------:R-:W-:Y:S05]  /*27c0*/  BSYNC.RECONVERGENT B1 ;  /* 0x0000000000017941 */ /* 0x000fea0003800200 */
.L_x_33:
[----:B------:R-:W-:Y:S02]  /*27d0*/  HFMA2 R61, -RZ, RZ, 0, 0 ;  /* 0x00000000ff3d7431 */ /* 0x000fe400000001ff */
[----:B------:R-:W-:Y:S01]  /*27e0*/  IMAD.MOV.U32 R60, RZ, RZ, R0 ;  /* 0x000000ffff3c7224 */ /* 0x000fe200078e0000 */
[----:B------:R-:W-:Y:S01]  /*27f0*/  MOV R23, R75 ;  /* 0x0000004b00177202 */ /* 0x000fe20000000f00 */
[----:B------:R-:W-:Y:S02]  /*2800*/  IMAD.MOV.U32 R58, RZ, RZ, R74 ;  /* 0x000000ffff3a7224 */ /* 0x000fe400078e004a */
[----:B------:R-:W-:Y:S05]  /*2810*/  RET.REL.NODEC R60 `(_Z10relaxationPtPdS0_dj) ;  /* 0xffffffd43cf87950 */ /* 0x000fea0003c3ffff */
.L_x_38:
[----:B------:R-:W-:-:S00]  /*2820*/  BRA `(.L_x_38) ;  /* 0xfffffffc00fc7947 */ /* 0x000fc0000383ffff */
[----:B------:R-:W-:-:S00]  /*2830*/  NOP ;  /* 0x0000000000007918 */ /* 0x000fc00000000000 */
        /* <DEDUP_REMOVED lines=12> */
.L_x_49:


//--------------------- .text._Z10bouncebackPtPdS0_j --------------------------
	.section	.text._Z10bouncebackPtPdS0_j,"ax",@progbits
	.align	128
        .global         _Z10bouncebackPtPdS0_j
        .type           _Z10bouncebackPtPdS0_j,@function
        .size           _Z10bouncebackPtPdS0_j,(.L_x_51 - _Z10bouncebackPtPdS0_j)
        .other          _Z10bouncebackPtPdS0_j,@"STO_CUDA_ENTRY STV_DEFAULT"
_Z10bouncebackPtPdS0_j:
.text._Z10bouncebackPtPdS0_j:
        /* <DEDUP_REMOVED lines=8> */
[----:B------:R-:W0:Y:S01]  /*0080*/  LDC.64 R2, c[0x0][0x380] ;  /* 0x0000e000ff027b82 */ /* 0x000e220000000a00 */
[----:B------:R-:W1:Y:S01]  /*0090*/  LDCU UR4, c[0x0][0x370] ;  /* 0x00006e00ff0477ac */ /* 0x000e620008000800 */
[----:B------:R-:W2:Y:S06]  /*00a0*/  LDCU.64 UR6, c[0x0][0x358] ;  /* 0x00006b00ff0677ac */ /* 0x000eac0008000a00 */
[----:B------:R-:W3:Y:S01]  /*00b0*/  LDC.64 R4, c[0x0][0x390] ;  /* 0x0000e400ff047b82 */ /* 0x000ee20000000a00 */
[----:B------:R-:W4:Y:S07]  /*00c0*/  LDCU UR5, c[0x0][0x398] ;  /* 0x00007300ff0577ac */ /* 0x000f2e0008000800 */
[----:B------:R-:W0:Y:S01]  /*00d0*/  LDC.64 R6, c[0x0][0x388] ;  /* 0x0000e200ff067b82 */ /* 0x000e220000000a00 */
[----:B-1----:R-:W-:-:S07]  /*00e0*/  IMAD R0, R0, UR4, RZ ;  /* 0x0000000400007c24 */ /* 0x002fce000f8e02ff */
.L_x_41:
[----:B01----:R-:W-:-:S06]  /*00f0*/  IMAD.WIDE.U32 R10, R9, 0x2, R2 ;  /* 0x00000002090a7825 */ /* 0x003fcc00078e0002 */
[----:B--2---:R-:W2:Y:S01]  /*0100*/  LDG.E.U16 R10, desc[UR6][R10.64] ;  /* 0x000000060a0a7981 */ /* 0x004ea2000c1e1500 */
[----:B------:R-:W-:Y:S01]  /*0110*/  BSSY.RECONVERGENT B0, `(.L_x_39) ;  /* 0x000002c000007945 */ /* 0x000fe20003800200 */
[----:B--2---:R-:W-:-:S13]  /*0120*/  ISETP.NE.AND P0, PT, R10, RZ, PT ;  /* 0x000000ff0a00720c */ /* 0x004fda0003f05270 */
[----:B------:R-:W-:Y:S05]  /*0130*/  @!P0 BRA `(.L_x_40) ;  /* 0x0000000000a48947 */ /* 0x000fea0003800000 */
[----:B------:R-:W-:-:S04]  /*0140*/  LEA R8, R9, R9, 0x3 ;  /* 0x0000000909087211 */ /* 0x000fc800078e18ff */
[----:B------:R-:W-:-:S05]  /*0150*/  IADD3 R23, PT, PT, R8, 0x3, RZ ;  /* 0x0000000308177810 */ /* 0x000fca0007ffe0ff */
[----:B---3--:R-:W-:-:S06]  /*0160*/  IMAD.WIDE.U32 R12, R23, 0x8, R4 ;  /* 0x00000008170c7825 */ /* 0x008fcc00078e0004 */
[----:B------:R-:W2:Y:S01]  /*0170*/  LDG.E.64 R12, desc[UR6][R12.64] ;  /* 0x000000060c0c7981 */ /* 0x000ea2000c1e1b00 */
[C---:B------:R-:W-:Y:S02]  /*0180*/  IADD3 R21, PT, PT, R8.reuse, 0x1, RZ ;  /* 0x0000000108157810 */ /* 0x040fe40007ffe0ff */
[----:B------:R-:W-:-:S03]  /*0190*/  IADD3 R11, PT, PT, R8, 0x4, RZ ;  /* 0x00000004080b7810 */ /* 0x000fc60007ffe0ff */
[----:B------:R-:W-:-:S04]  /*01a0*/  IMAD.WIDE.U32 R14, R21, 0x8, R6 ;  /* 0x00000008150e7825 */ /* 0x000fc800078e0006 */
[--C-:B------:R-:W-:Y:S01]  /*01b0*/  IMAD.WIDE.U32 R16, R11, 0x8, R4.reuse ;  /* 0x000000080b107825 */ /* 0x100fe200078e0004 */
[----:B--2---:R0:W-:Y:S05]  /*01c0*/  STG.E.64 desc[UR6][R14.64], R12 ;  /* 0x0000000c0e007986 */ /* 0x0041ea000c101b06 */
[----:B------:R-:W2:Y:S01]  /*01d0*/  LDG.E.64 R16, desc[UR6][R16.64] ;  /* 0x0000000610107981 */ /* 0x000ea2000c1e1b00 */
[----:B------:R-:W-:Y:S01]  /*01e0*/  IADD3 R25, PT, PT, R8, 0x2, RZ ;  /* 0x0000000208197810 */ /* 0x000fe20007ffe0ff */
[----:B------:R-:W-:-:S04]  /*01f0*/  IMAD.WIDE.U32 R20, R21, 0x8, R4 ;  /* 0x0000000815147825 */ /* 0x000fc800078e0004 */
[----:B------:R-:W-:-:S05]  /*0200*/  IMAD.WIDE.U32 R18, R25, 0x8, R6 ;  /* 0x0000000819127825 */ /* 0x000fca00078e0006 */
[----:B--2---:R1:W-:Y:S04]  /*0210*/  STG.E.64 desc[UR6][R18.64], R16 ;  /* 0x0000001012007986 */ /* 0x0043e8000c101b06 */
[----:B------:R-:W2:Y:S01]  /*0220*/  LDG.E.64 R20, desc[UR6][R20.64] ;  /* 0x0000000614147981 */ /* 0x000ea2000c1e1b00 */
[----:B------:R-:W-:-:S04]  /*0230*/  IMAD.WIDE.U32 R22, R23, 0x8, R6 ;  /* 0x0000000817167825 */ /* 0x000fc800078e0006 */
[----:B------:R-:W-:Y:S01]  /*0240*/  IMAD.WIDE.U32 R24, R25, 0x8, R4 ;  /* 0x0000000819187825 */ /* 0x000fe200078e0004 */
[----:B0-----:R-:W-:Y:S01]  /*0250*/  IADD3 R13, PT, PT, R8, 0x7, RZ ;  /* 0x00000007080d7810 */ /* 0x001fe20007ffe0ff */
[----:B--2---:R0:W-:Y:S04]  /*0260*/  STG.E.64 desc[UR6][R22.64], R20 ;  /* 0x0000001416007986 */ /* 0x0041e8000c101b06 */
[----:B------:R-:W2:Y:S01]  /*0270*/  LDG.E.64 R24, desc[UR6][R24.64] ;  /* 0x0000000618187981 */ /* 0x000ea2000c1e1b00 */
[----:B------:R-:W-:-:S04]  /*0280*/  IMAD.WIDE.U32 R14, R11, 0x8, R6 ;  /* 0x000000080b0e7825 */ /* 0x000fc800078e0006 */
[----:B------:R-:W-:Y:S01]  /*0290*/  IMAD.WIDE.U32 R26, R13, 0x8, R4 ;  /* 0x000000080d1a7825 */ /* 0x000fe200078e0004 */
[C---:B------:R-:W-:Y:S02]  /*02a0*/  IADD3 R29, PT, PT, R8.reuse, 0x5, RZ ;  /* 0x00000005081d7810 */ /* 0x040fe40007ffe0ff */
[----:B------:R-:W-:Y:S01]  /*02b0*/  IADD3 R11, PT, PT, R8, 0x8, RZ ;  /* 0x00000008080b7810 */ /* 0x000fe20007ffe0ff */
[----:B--2---:R2:W-:Y:S04]  /*02c0*/  STG.E.64 desc[UR6][R14.64], R24 ;  /* 0x000000180e007986 */ /* 0x0045e8000c101b06 */
[----:B------:R-:W3:Y:S01]  /*02d0*/  LDG.E.64 R26, desc[UR6][R26.64] ;  /* 0x000000061a1a7981 */ /* 0x000ee2000c1e1b00 */
[----:B-1----:R-:W-:-:S04]  /*02e0*/  IMAD.WIDE.U32 R16, R29, 0x8, R6 ;  /* 0x000000081d107825 */ /* 0x002fc800078e0006 */
[----:B------:R-:W-:Y:S01]  /*02f0*/  IMAD.WIDE.U32 R18, R11, 0x8, R4 ;  /* 0x000000080b127825 */ /* 0x000fe200078e0004 */
[----:B------:R-:W-:Y:S01]  /*0300*/  IADD3 R8, PT, PT, R8, 0x6, RZ ;  /* 0x0000000608087810 */ /* 0x000fe20007ffe0ff */
[----:B---3--:R1:W-:Y:S04]  /*0310*/  STG.E.64 desc[UR6][R16.64], R26 ;  /* 0x0000001a10007986 */ /* 0x0083e8000c101b06 */
[----:B------:R-:W3:Y:S01]  /*0320*/  LDG.E.64 R18, desc[UR6][R18.64] ;  /* 0x0000000612127981 */ /* 0x000ee2000c1e1b00 */
[----:B0-----:R-:W-:-:S04]  /*0330*/  IMAD.WIDE.U32 R20, R8, 0x8, R6 ;  /* 0x0000000808147825 */ /* 0x001fc800078e0006 */
[----:B------:R-:W-:Y:S01]  /*0340*/  IMAD.WIDE.U32 R22, R29, 0x8, R4 ;  /* 0x000000081d167825 */ /* 0x000fe200078e0004 */
[----:B---3--:R1:W-:Y:S05]  /*0350*/  STG.E.64 desc[UR6][R20.64], R18 ;  /* 0x0000001214007986 */ /* 0x0083ea000c101b06 */
[----:B------:R-:W3:Y:S01]  /*0360*/  LDG.E.64 R22, desc[UR6][R22.64] ;  /* 0x0000000616167981 */ /* 0x000ee2000c1e1b00 */
[----:B------:R-:W-:-:S04]  /*0370*/  IMAD.WIDE.U32 R12, R13, 0x8, R6 ;  /* 0x000000080d0c7825 */ /* 0x000fc800078e0006 */
[----:B--2---:R-:W-:Y:S01]  /*0380*/  IMAD.WIDE.U32 R14, R8, 0x8, R4 ;  /* 0x00000008080e7825 */ /* 0x004fe200078e0004 */
[----:B---3--:R1:W-:Y:S05]  /*0390*/  STG.E.64 desc[UR6][R12.64], R22 ;  /* 0x000000160c007986 */ /* 0x0083ea000c101b06 */
[----:B------:R-:W2:Y:S01]  /*03a0*/  LDG.E.64 R14, desc[UR6][R14.64] ;  /* 0x000000060e0e7981 */ /* 0x000ea2000c1e1b00 */
[----:B------:R-:W-:-:S05]  /*03b0*/  IMAD.WIDE.U32 R10, R11, 0x8, R6 ;  /* 0x000000080b0a7825 */ /* 0x000fca00078e0006 */
[----:B--2---:R1:W-:Y:S02]  /*03c0*/  STG.E.64 desc[UR6][R10.64], R14 ;  /* 0x0000000e0a007986 */ /* 0x0043e4000c101b06 */
.L_x_40:
[----:B----4-:R-:W-:Y:S05]  /*03d0*/  BSYNC.RECONVERGENT B0 ;  /* 0x0000000000007941 */ /* 0x010fea0003800200 */
.L_x_39:
[----:B------:R-:W-:-:S04]  /*03e0*/  IADD3 R9, PT, PT, R0, R9, RZ ;  /* 0x0000000900097210 */ /* 0x000fc80007ffe0ff */
[----:B------:R-:W-:-:S13]  /*03f0*/  ISETP.GE.U32.AND P0, PT, R9, UR5, PT ;  /* 0x0000000509007c0c */ /* 0x000fda000bf06070 */
[----:B------:R-:W-:Y:S05]  /*0400*/  @!P0 BRA `(.L_x_41) ;  /* 0xfffffffc00388947 */ /* 0x000fea000383ffff */
[----:B------:R-:W-:Y:S05]  /*0410*/  EXIT ;  /* 0x000000000000794d */ /* 0x000fea0003800000 */
.L_x_42:
        /* <DEDUP_REMOVED lines=14> */
.L_x_51:


//--------------------- .text._Z9propagatePdS_jj  --------------------------
	.section	.text._Z9propagatePdS_jj,"ax",@progbits
	.align	128
        .global         _Z9propagatePdS_jj
        .type           _Z9propagatePdS_jj,@function
        .size           _Z9propagatePdS_jj,(.L_x_52 - _Z9propagatePdS_jj)
        .other          _Z9propagatePdS_jj,@"STO_CUDA_ENTRY STV_DEFAULT"
_Z9propagatePdS_jj:
.text._Z9propagatePdS_jj:
[----:B------:R-:W-:Y:S01]  /*0000*/  LDC R1, c[0x0][0x37c] ;  /* 0x0000df00ff017b82 */ /* 0x000fe20000000800 */
[----:B------:R-:W0:Y:S07]  /*0010*/  S2R R9, SR_TID.X ;  /* 0x0000000000097919 */ /* 0x000e2e0000002100 */
[----:B------:R-:W0:Y:S08]  /*0020*/  S2UR UR4, SR_CTAID.X ;  /* 0x00000000000479c3 */ /* 0x000e300000002500 */
[----:B------:R-:W0:Y:S08]  /*0030*/  LDC R8, c[0x0][0x360] ;  /* 0x0000d800ff087b82 */ /* 0x000e300000000800 */
[----:B------:R-:W1:Y:S01]  /*0040*/  LDC.64 R10, c[0x0][0x390] ;  /* 0x0000e400ff0a7b82 */ /* 0x000e620000000a00 */
[----:B0-----:R-:W-:-:S02]  /*0050*/  IMAD R9, R8, UR4, R9 ;  /* 0x0000000408097c24 */ /* 0x001fc4000f8e0209 */
[----:B-1----:R-:W-:-:S05]  /*0060*/  IMAD R0, R11, R10, RZ ;  /* 0x0000000a0b007224 */ /* 0x002fca00078e02ff */
[----:B------:R-:W-:-:S13]  /*0070*/  ISETP.GE.U32.AND P0, PT, R9, R0, PT ;  /* 0x000000000900720c */ /* 0x000fda0003f06070 */
[----:B------:R-:W-:Y:S05]  /*0080*/  @P0 EXIT ;  /* 0x000000000000094d */ /* 0x000fea0003800000 */
[----:B------:R-:W0:Y:S01]  /*0090*/  I2F.U32.RP R6, R11 ;  /* 0x0000000b00067306 */ /* 0x000e220000209000 */
[----:B------:R-:W1:Y:S01]  /*00a0*/  LDCU UR4, c[0x0][0x370] ;  /* 0x00006e00ff0477ac */ /* 0x000e620008000800 */
[----:B------:R-:W-:Y:S02]  /*00b0*/  ISETP.NE.U32.AND P0, PT, R11, RZ, PT ;  /* 0x000000ff0b00720c */ /* 0x000fe40003f05070 */
[----:B------:R-:W-:Y:S01]  /*00c0*/  ISETP.NE.U32.AND P1, PT, R10, RZ, PT ;  /* 0x000000ff0a00720c */ /* 0x000fe20003f25070 */
[----:B------:R-:W2:Y:S03]  /*00d0*/  LDCU.64 UR6, c[0x0][0x358] ;  /* 0x00006b00ff0677ac */ /* 0x000ea60008000a00 */
[----:B------:R-:W3:Y:S08]  /*00e0*/  I2F.U32.RP R7, R10 ;  /* 0x0000000a00077306 */ /* 0x000ef00000209000 */
[----:B0-----:R-:W0:Y:S08]  /*00f0*/  MUFU.RCP R6, R6 ;  /* 0x0000000600067308 */ /* 0x001e300000001000 */
[----:B---3--:R-:W3:Y:S01]  /*0100*/  MUFU.RCP R7, R7 ;  /* 0x0000000700077308 */ /* 0x008ee20000001000 */
[----:B0-----:R-:W-:-:S02]  /*0110*/  IADD3 R2, PT, PT, R6, 0xffffffe, RZ ;  /* 0x0ffffffe06027810 */ /* 0x001fc40007ffe0ff */
[----:B------:R-:W-:-:S05]  /*0120*/  LOP3.LUT R6, RZ, R11, RZ, 0x33, !PT ;  /* 0x0000000bff067212 */ /* 0x000fca00078e33ff */
[----:B------:R0:W4:Y:S01]  /*0130*/  F2I.FTZ.U32.TRUNC.NTZ R3, R2 ;  /* 0x0000000200037305 */ /* 0x000122000021f000 */
[----:B---3--:R-:W-:Y:S02]  /*0140*/  IADD3 R4, PT, PT, R7, 0xffffffe, RZ ;  /* 0x0ffffffe07047810 */ /* 0x008fe40007ffe0ff */
[----:B------:R-:W-:-:S05]  /*0150*/  LOP3.LUT R7, RZ, R10, RZ, 0x33, !PT ;  /* 0x0000000aff077212 */ /* 0x000fca00078e33ff */
[----:B------:R3:W5:Y:S01]  /*0160*/  F2I.FTZ.U32.TRUNC.NTZ R5, R4 ;  /* 0x0000000400057305 */ /* 0x000762000021f000 */
[----:B0-----:R-:W-:Y:S01]  /*0170*/  HFMA2 R2, -RZ, RZ, 0, 0 ;  /* 0x00000000ff027431 */ /* 0x001fe200000001ff */
[----:B----4-:R-:W-:Y:S02]  /*0180*/  IADD3 R12, PT, PT, RZ, -R3, RZ ;  /* 0x80000003ff0c7210 */ /* 0x010fe40007ffe0ff */
[----:B---3--:R-:W-:-:S03]  /*0190*/  MOV R4, RZ ;  /* 0x000000ff00047202 */ /* 0x008fc60000000f00 */
[----:B------:R-:W-:Y:S02]  /*01a0*/  IMAD R13, R12, R11, RZ ;  /* 0x0000000b0c0d7224 */ /* 0x000fe400078e02ff */
[----:B-----5:R-:W-:Y:S02]  /*01b0*/  IMAD.MOV R15, RZ, RZ, -R5 ;  /* 0x000000ffff0f7224 */ /* 0x020fe400078e0a05 */
[----:B------:R-:W-:-:S04]  /*01c0*/  IMAD.HI.U32 R2, R3, R13, R2 ;  /* 0x0000000d03027227 */ /* 0x000fc800078e0002 */
[----:B------:R-:W-:-:S04]  /*01d0*/  IMAD R3, R15, R10, RZ ;  /* 0x0000000a0f037224 */ /* 0x000fc800078e02ff */
[----:B------:R-:W-:-:S04]  /*01e0*/  IMAD.HI.U32 R3, R5, R3, R4 ;  /* 0x0000000305037227 */ /* 0x000fc800078e0004 */
[----:B------:R-:W-:Y:S02]  /*01f0*/  IMAD R5, R11, 0x9, RZ ;  /* 0x000000090b057824 */ /* 0x000fe400078e02ff */
[----:B-12---:R-:W-:-:S07]  /*0200*/  IMAD R4, R8, UR4, RZ ;  /* 0x0000000408047c24 */ /* 0x006fce000f8e02ff */
.L_x_43:
[----:B0-----:R-:W-:Y:S01]  /*0210*/  IMAD.HI.U32 R13, R2, R9, RZ ;  /* 0x00000009020d7227 */ /* 0x001fe200078e00ff */
[----:B------:R-:W0:Y:S04]  /*0220*/  LDC.64 R14, c[0x0][0x380] ;  /* 0x0000e000ff0e7b82 */ /* 0x000e280000000a00 */
[----:B------:R-:W-:-:S05]  /*0230*/  IADD3 R8, PT, PT, -R13, RZ, RZ ;  /* 0x000000ff0d087210 */ /* 0x000fca0007ffe1ff */
[----:B------:R-:W-:-:S05]  /*0240*/  IMAD R8, R11, R8, R9 ;  /* 0x000000080b087224 */ /* 0x000fca00078e0209 */
[----:B------:R-:W-:-:S13]  /*0250*/  ISETP.GE.U32.AND P2, PT, R8, R11, PT ;  /* 0x0000000b0800720c */ /* 0x000fda0003f46070 */
[----:B------:R-:W-:Y:S01]  /*0260*/  @P2 IMAD.IADD R8, R8, 0x1, -R11 ;  /* 0x0000000108082824 */ /* 0x000fe200078e0a0b */
[----:B------:R-:W-:-:S04]  /*0270*/  @P2 IADD3 R13, PT, PT, R13, 0x1, RZ ;  /* 0x000000010d0d2810 */ /* 0x000fc80007ffe0ff */
[----:B------:R-:W-:-:S13]  /*0280*/  ISETP.GE.U32.AND P3, PT, R8, R11, PT ;  /* 0x0000000b0800720c */ /* 0x000fda0003f66070 */
[----:B------:R-:W-:-:S04]  /*0290*/  @P3 IADD3 R13, PT, PT, R13, 0x1, RZ ;  /* 0x000000010d0d3810 */ /* 0x000fc80007ffe0ff */
[----:B------:R-:W-:-:S04]  /*02a0*/  SEL R8, R6, R13, !P0 ;  /* 0x0000000d06087207 */ /* 0x000fc80004000000 */
[----:B------:R-:W-:Y:S01]  /*02b0*/  IADD3 R12, PT, PT, -R8, RZ, RZ ;  /* 0x000000ff080c7210 */ /* 0x000fe20007ffe1ff */
[----:B------:R-:W-:-:S04]  /*02c0*/  IMAD R20, R5, R8, RZ ;  /* 0x0000000805147224 */ /* 0x000fc800078e02ff */
[----:B------:R-:W-:Y:S02]  /*02d0*/  IMAD R21, R11, R12, R9 ;  /* 0x0000000c0b157224 */ /* 0x000fe400078e0209 */
[----:B------:R-:W1:Y:S02]  /*02e0*/  LDC.64 R12, c[0x0][0x388] ;  /* 0x0000e200ff0c7b82 */ /* 0x000e640000000a00 */
[----:B------:R-:W-:-:S04]  /*02f0*/  IMAD R25, R21, 0x9, R20 ;  /* 0x0000000915197824 */ /* 0x000fc800078e0214 */
[----:B0-----:R-:W-:-:S06]  /*0300*/  IMAD.WIDE.U32 R18, R25, 0x8, R14 ;  /* 0x0000000819127825 */ /* 0x001fcc00078e000e */
[----:B------:R-:W2:Y:S01]  /*0310*/  LDG.E.64 R18, desc[UR6][R18.64] ;  /* 0x0000000612127981 */ /* 0x000ea2000c1e1b00 */
[----:B------:R-:W-:-:S04]  /*0320*/  VIADD R29, R25, 0x1 ;  /* 0x00000001191d7836 */ /* 0x000fc80000000000 */
[----:B------:R-:W-:-:S04]  /*0330*/  IMAD.WIDE.U32 R28, R29, 0x8, R14 ;  /* 0x000000081d1c7825 */ /* 0x000fc800078e000e */
[----:B-1----:R-:W-:Y:S01]  /*0340*/  IMAD.WIDE.U32 R16, R25, 0x8, R12 ;  /* 0x0000000819107825 */ /* 0x002fe200078e000c */
[----:B------:R-:W-:-:S05]  /*0350*/  IADD3 R22, PT, PT, R8, 0x1, RZ ;  /* 0x0000000108167810 */ /* 0x000fca0007ffe0ff */
[----:B------:R-:W-:-:S05]  /*0360*/  IMAD.HI.U32 R23, R3, R22, RZ ;  /* 0x0000001603177227 */ /* 0x000fca00078e00ff */
[----:B------:R-:W-:-:S05]  /*0370*/  IADD3 R23, PT, PT, -R23, RZ, RZ ;  /* 0x000000ff17177210 */ /* 0x000fca0007ffe1ff */
[----:B------:R-:W-:-:S05]  /*0380*/  IMAD R23, R10, R23, R22 ;  /* 0x000000170a177224 */ /* 0x000fca00078e0216 */
[CC--:B------:R-:W-:Y:S01]  /*0390*/  ISETP.GE.U32.AND P2, PT, R23.reuse, R10.reuse, PT ;  /* 0x0000000a1700720c */ /* 0x0c0fe20003f46070 */
[----:B--2---:R0:W-:Y:S04]  /*03a0*/  STG.E.64 desc[UR6][R16.64], R18 ;  /* 0x0000001210007986 */ /* 0x0041e8000c101b06 */
[----:B------:R-:W2:Y:S08]  /*03b0*/  LDG.E.64 R28, desc[UR6][R28.64] ;  /* 0x000000061c1c7981 */ /* 0x000eb0000c1e1b00 */
[----:B------:R-:W-:Y:S01]  /*03c0*/  @P2 IADD3 R23, PT, PT, R23, -R10, RZ ;  /* 0x8000000a17172210 */ /* 0x000fe20007ffe0ff */
[----:B------:R-:W-:-:S03]  /*03d0*/  IMAD R26, R21, 0x9, RZ ;  /* 0x00000009151a7824 */ /* 0x000fc600078e02ff */
[----:B------:R-:W-:Y:S02]  /*03e0*/  ISETP.GE.U32.AND P2, PT, R23, R10, PT ;  /* 0x0000000a1700720c */ /* 0x000fe40003f46070 */
[----:B------:R-:W-:-:S11]  /*03f0*/  IADD3 R27, PT, PT, R26, 0x1, RZ ;  /* 0x000000011a1b7810 */ /* 0x000fd60007ffe0ff */
[----:B------:R-:W-:-:S05]  /*0400*/  @P2 IMAD.IADD R23, R23, 0x1, -R10 ;  /* 0x0000000117172824 */ /* 0x000fca00078e0a0a */
[----:B------:R-:W-:Y:S02]  /*0410*/  SEL R24, R7, R23, !P1 ;  /* 0x0000001707187207 */ /* 0x000fe40004800000 */
[----:B------:R-:W-:-:S03]  /*0420*/  IADD3 R23, PT, PT, R25, 0x2, RZ ;  /* 0x0000000219177810 */ /* 0x000fc60007ffe0ff */
[----:B0-----:R-:W-:Y:S02]  /*0430*/  IMAD R19, R5, R24, R27 ;  /* 0x0000001805137224 */ /* 0x001fe400078e021b */
[----:B------:R-:W-:-:S04]  /*0440*/  IMAD.WIDE.U32 R22, R23, 0x8, R14 ;  /* 0x0000000817167825 */ /* 0x000fc800078e000e */
[----:B------:R-:W-:-:S05]  /*0450*/  IMAD.WIDE.U32 R18, R19, 0x8, R12 ;  /* 0x0000000813127825 */ /* 0x000fca00078e000c */
[----:B--2---:R0:W-:Y:S04]  /*0460*/  STG.E.64 desc[UR6][R18.64], R28 ;  /* 0x0000001c12007986 */ /* 0x0041e8000c101b06 */
[----:B------:R-:W2:Y:S01]  /*0470*/  LDG.E.64 R22, desc[UR6][R22.64] ;  /* 0x0000000616167981 */ /* 0x000ea2000c1e1b00 */
[----:B------:R-:W-:Y:S01]  /*0480*/  IADD3 R16, PT, PT, R21, 0x1, RZ ;  /* 0x0000000115107810 */ /* 0x000fe20007ffe0ff */
[----:B------:R-:W-:-:S03]  /*0490*/  VIADD R26, R26, 0x9 ;  /* 0x000000091a1a7836 */ /* 0x000fc60000000000 */
[----:B------:R-:W-:-:S04]  /*04a0*/  ISETP.NE.AND P2, PT, R16, R11, PT ;  /* 0x0000000b1000720c */ /* 0x000fc80003f45270 */
[----:B------:R-:W-:Y:S02]  /*04b0*/  SEL R26, R26, RZ, P2 ;  /* 0x000000ff1a1a7207 */ /* 0x000fe40001000000 */
[----:B0-----:R-:W-:Y:S02]  /*04c0*/  IADD3 R19, PT, PT, R25, 0x3, RZ ;  /* 0x0000000319137810 */ /* 0x001fe40007ffe0ff */
[----:B------:R-:W-:-:S03]  /*04d0*/  IADD3 R17, PT, PT, R20, 0x2, R26 ;  /* 0x0000000214117810 */ /* 0x000fc60007ffe01a */
[----:B------:R-:W-:-:S04]  /*04e0*/  IMAD.WIDE.U32 R18, R19, 0x8, R14 ;  /* 0x0000000813127825 */ /* 0x000fc800078e000e */
[----:B------:R-:W-:Y:S01]  /*04f0*/  IMAD.WIDE.U32 R16, R17, 0x8, R12 ;  /* 0x0000000811107825 */ /* 0x000fe200078e000c */
[----:B------:R-:W-:-:S05]  /*0500*/  IADD3 R8, PT, PT, R8, -0x1, R10 ;  /* 0xffffffff08087810 */ /* 0x000fca0007ffe00a */
[----:B------:R-:W-:-:S05]  /*0510*/  IMAD.HI.U32 R28, R3, R8, RZ ;  /* 0x00000008031c7227 */ /* 0x000fca00078e00ff */
[----:B------:R-:W-:-:S05]  /*0520*/  IADD3 R29, PT, PT, -R28, RZ, RZ ;  /* 0x000000ff1c1d7210 */ /* 0x000fca0007ffe1ff */
[----:B------:R-:W-:-:S05]  /*0530*/  IMAD R29, R10, R29, R8 ;  /* 0x0000001d0a1d7224 */ /* 0x000fca00078e0208 */
[CC--:B------:R-:W-:Y:S01]  /*0540*/  ISETP.GE.U32.AND P2, PT, R29.reuse, R10.reuse, PT ;  /* 0x0000000a1d00720c */ /* 0x0c0fe20003f46070 */
[----:B--2---:R0:W-:Y:S04]  /*0550*/  STG.E.64 desc[UR6][R16.64], R22 ;  /* 0x0000001610007986 */ /* 0x0041e8000c101b06 */
[----:B------:R-:W2:Y:S08]  /*0560*/  LDG.E.64 R18, desc[UR6][R18.64] ;  /* 0x0000000612127981 */ /* 0x000eb0000c1e1b00 */
[----:B------:R-:W-:-:S04]  /*0570*/  @P2 IADD3 R29, PT, PT, R29, -R10, RZ ;  /* 0x8000000a1d1d2210 */ /* 0x000fc80007ffe0ff */
[----:B------:R-:W-:-:S13]  /*0580*/  ISETP.GE.U32.AND P2, PT, R29, R10, PT ;  /* 0x0000000a1d00720c */ /* 0x000fda0003f46070 */
[----:B------:R-:W-:-:S04]  /*0590*/  @P2 IADD3 R29, PT, PT, R29, -R10, RZ ;  /* 0x8000000a1d1d2210 */ /* 0x000fc80007ffe0ff */
[----:B------:R-:W-:Y:S02]  /*05a0*/  SEL R8, R7, R29, !P1 ;  /* 0x0000001d07087207 */ /* 0x000fe40004800000 */
[----:B------:R-:W-:-:S03]  /*05b0*/  IADD3 R29, PT, PT, R25, 0x4, RZ ;  /* 0x00000004191d7810 */ /* 0x000fc60007ffe0ff */
[----:B------:R-:W-:Y:S02]  /*05c0*/  IMAD R27, R5, R8, R27 ;  /* 0x00000008051b7224 */ /* 0x000fe400078e021b */
[----:B------:R-:W-:-:S04]  /*05d0*/  IMAD.WIDE.U32 R28, R29, 0x8, R14 ;  /* 0x000000081d1c7825 */ /* 0x000fc800078e000e */
[----:B0-----:R-:W-:-:S04]  /*05e0*/  VIADD R17, R27, 0x2 ;  /* 0x000000021b117836 */ /* 0x001fc80000000000 */
[----:B------:R-:W-:Y:S01]  /*05f0*/  IMAD.WIDE.U32 R16, R17, 0x8, R12 ;  /* 0x0000000811107825 */ /* 0x000fe200078e000c */
[----:B------:R-:W-:-:S05]  /*0600*/  IADD3 R21, PT, PT, R21, -0x1, R11 ;  /* 0xffffffff15157810 */ /* 0x000fca0007ffe00b */
[----:B------:R-:W-:-:S05]  /*0610*/  IMAD.HI.U32 R22, R2, R21, RZ ;  /* 0x0000001502167227 */ /* 0x000fca00078e00ff */
[----:B------:R-:W-:-:S05]  /*0620*/  IADD3 R22, PT, PT, -R22, RZ, RZ ;  /* 0x000000ff16167210 */ /* 0x000fca0007ffe1ff */
[----:B------:R-:W-:Y:S01]  /*0630*/  IMAD R22, R11, R22, R21 ;  /* 0x000000160b167224 */ /* 0x000fe200078e0215 */
[----:B--2---:R0:W-:Y:S04]  /*0640*/  STG.E.64 desc[UR6][R16.64], R18 ;  /* 0x0000001210007986 */ /* 0x0041e8000c101b06 */
[----:B------:R-:W2:Y:S01]  /*0650*/  LDG.E.64 R28, desc[UR6][R28.64] ;  /* 0x000000061c1c7981 */ /* 0x000ea2000c1e1b00 */
[----:B------:R-:W-:Y:S02]  /*0660*/  ISETP.GE.U32.AND P2, PT, R22, R11, PT ;  /* 0x0000000b1600720c */ /* 0x000fe40003f46070 */
[----:B0-----:R-:W-:-:S11]  /*0670*/  IADD3 R17, PT, PT, R25, 0x5, RZ ;  /* 0x0000000519117810 */ /* 0x001fd60007ffe0ff */
[----:B------:R-:W-:Y:S01]  /*0680*/  @P2 IADD3 R22, PT, PT, R22, -R11, RZ ;  /* 0x8000000b16162210 */ /* 0x000fe20007ffe0ff */
[----:B------:R-:W-:-:S03]  /*0690*/  IMAD.WIDE.U32 R16, R17, 0x8, R14 ;  /* 0x0000000811107825 */ /* 0x000fc600078e000e */
[----:B------:R-:W-:-:S13]  /*06a0*/  ISETP.GE.U32.AND P2, PT, R22, R11, PT ;  /* 0x0000000b1600720c */ /* 0x000fda0003f46070 */
[----:B------:R-:W-:-:S04]  /*06b0*/  @P2 IADD3 R22, PT, PT, R22, -R11, RZ ;  /* 0x8000000b16162210 */ /* 0x000fc80007ffe0ff */
[----:B------:R-:W-:-:S05]  /*06c0*/  SEL R27, R6, R22, !P0 ;  /* 0x00000016061b7207 */ /* 0x000fca0004000000 */
[----:B------:R-:W-:-:S04]  /*06d0*/  IMAD R20, R27, 0x9, R20 ;  /* 0x000000091b147824 */ /* 0x000fc800078e0214 */
[----:B------:R-:W-:-:S04]  /*06e0*/  VIADD R23, R20, 0x4 ;  /* 0x0000000414177836 */ /* 0x000fc80000000000 */
[----:B------:R-:W-:-:S05]  /*06f0*/  IMAD.WIDE.U32 R22, R23, 0x8, R12 ;  /* 0x0000000817167825 */ /* 0x000fca00078e000c */
[----:B--2---:R0:W-:Y:S04]  /*0700*/  STG.E.64 desc[UR6][R22.64], R28 ;  /* 0x0000001c16007986 */ /* 0x0041e8000c101b06 */
[----:B------:R-:W2:Y:S01]  /*0710*/  LDG.E.64 R16, desc[UR6][R16.64] ;  /* 0x0000000610107981 */ /* 0x000ea2000c1e1b00 */
[----:B------:R-:W-:Y:S01]  /*0720*/  IMAD R18, R5, R24, R26 ;  /* 0x0000001805127224 */ /* 0x000fe200078e021a */
[----:B------:R-:W-:-:S04]  /*0730*/  IADD3 R21, PT, PT, R25, 0x6, RZ ;  /* 0x0000000619157810 */ /* 0x000fc80007ffe0ff */
[----:B------:R-:W-:Y:S01]  /*0740*/  IADD3 R19, PT, PT, R18, 0x5, RZ ;  /* 0x0000000512137810 */ /* 0x000fe20007ffe0ff */
[----:B------:R-:W-:-:S04]  /*0750*/  IMAD.WIDE.U32 R20, R21, 0x8, R14 ;  /* 0x0000000815147825 */ /* 0x000fc800078e000e */
[----:B------:R-:W-:-:S05]  /*0760*/  IMAD.WIDE.U32 R18, R19, 0x8, R12 ;  /* 0x0000000813127825 */ /* 0x000fca00078e000c */
[----:B--2---:R1:W-:Y:S04]  /*0770*/  STG.E.64 desc[UR6][R18.64], R16 ;  /* 0x0000001012007986 */ /* 0x0043e8000c101b06 */
[----:B------:R-:W2:Y:S01]  /*0780*/  LDG.E.64 R20, desc[UR6][R20.64] ;  /* 0x0000000614147981 */ /* 0x000ea2000c1e1b00 */
[----:B------:R-:W-:Y:S02]  /*0790*/  IMAD R26, R5, R8, R26 ;  /* 0x00000008051a7224 */ /* 0x000fe400078e021a */
[----:B0-----:R-:W-:-:S03]  /*07a0*/  VIADD R23, R25, 0x7 ;  /* 0x0000000719177836 */ /* 0x001fc60000000000 */
[----:B------:R-:W-:Y:S01]  /*07b0*/  IADD3 R26, PT, PT, R26, 0x6, RZ ;  /* 0x000000061a1a7810 */ /* 0x000fe20007ffe0ff */
[----:B------:R-:W-:-:S04]  /*07c0*/  IMAD.WIDE.U32 R22, R23, 0x8, R14 ;  /* 0x0000000817167825 */ /* 0x000fc800078e000e */
[----:B------:R-:W-:-:S04]  /*07d0*/  IMAD.WIDE.U32 R28, R26, 0x8, R12 ;  /* 0x000000081a1c7825 */ /* 0x000fc800078e000c */
[----:B------:R-:W-:Y:S01]  /*07e0*/  IMAD R27, R27, 0x9, RZ ;  /* 0x000000091b1b7824 */ /* 0x000fe200078e02ff */
[----:B--2---:R0:W-:Y:S04]  /*07f0*/  STG.E.64 desc[UR6][R28.64], R20 ;  /* 0x000000141c007986 */ /* 0x0041e8000c101b06 */
[----:B------:R-:W2:Y:S01]  /*0800*/  LDG.E.64 R22, desc[UR6][R22.64] ;  /* 0x0000000616167981 */ /* 0x000ea2000c1e1b00 */
[----:B------:R-:W-:Y:S01]  /*0810*/  IMAD R8, R5, R8, R27 ;  /* 0x0000000805087224 */ /* 0x000fe200078e021b */
[----:B------:R-:W-:-:S04]  /*0820*/  IADD3 R25, PT, PT, R25, 0x8, RZ ;  /* 0x0000000819197810 */ /* 0x000fc80007ffe0ff */
[----:B-1----:R-:W-:Y:S01]  /*0830*/  IADD3 R17, PT, PT, R8, 0x7, RZ ;  /* 0x0000000708117810 */ /* 0x002fe20007ffe0ff */
[----:B------:R-:W-:-:S04]  /*0840*/  IMAD.WIDE.U32 R14, R25, 0x8, R14 ;  /* 0x00000008190e7825 */ /* 0x000fc800078e000e */
[----:B------:R-:W-:-:S05]  /*0850*/  IMAD.WIDE.U32 R16, R17, 0x8, R12 ;  /* 0x0000000811107825 */ /* 0x000fca00078e000c */
[----:B--2---:R0:W-:Y:S04]  /*0860*/  STG.E.64 desc[UR6][R16.64], R22 ;  /* 0x0000001610007986 */ /* 0x0041e8000c101b06 */
[----:B------:R-:W2:Y:S01]  /*0870*/  LDG.E.64 R14, desc[UR6][R14.64] ;  /* 0x000000060e0e7981 */ /* 0x000ea2000c1e1b00 */
[----:B------:R-:W-:Y:S01]  /*0880*/  IMAD R24, R5, R24, R27 ;  /* 0x0000001805187224 */ /* 0x000fe200078e021b */
[----:B------:R-:W-:-:S04]  /*0890*/  IADD3 R9, PT, PT, R4, R9, RZ ;  /* 0x0000000904097210 */ /* 0x000fc80007ffe0ff */
[----:B------:R-:W-:Y:S02]  /*08a0*/  IADD3 R19, PT, PT, R24, 0x8, RZ ;  /* 0x0000000818137810 */ /* 0x000fe40007ffe0ff */
[----:B------:R-:W-:-:S03]  /*08b0*/  ISETP.GE.U32.AND P2, PT, R9, R0, PT ;  /* 0x000000000900720c */ /* 0x000fc60003f46070 */
[----:B------:R-:W-:-:S05]  /*08c0*/  IMAD.WIDE.U32 R12, R19, 0x8, R12 ;  /* 0x00000008130c7825 */ /* 0x000fca00078e000c */
[----:B--2---:R0:W-:Y:S05]  /*08d0*/  STG.E.64 desc[UR6][R12.64], R14 ;  /* 0x0000000e0c007986 */ /* 0x0041ea000c101b06 */
[----:B------:R-:W-:Y:S05]  /*08e0*/  @!P2 BRA `(.L_x_43) ;  /* 0xfffffff80048a947 */ /* 0x000fea000383ffff */
[----:B------:R-:W-:Y:S05]  /*08f0*/  EXIT ;  /* 0x000000000000794d */ /* 0x000fea0003800000 */
.L_x_44:
        /* <DEDUP_REMOVED lines=16> */
.L_x_52:


//--------------------- .text._Z12redistributePtPdddj --------------------------
	.section	.text._Z12redistributePtPdddj,"ax",@progbits
	.align	128
        .global         _Z12redistributePtPdddj
        .type           _Z12redistributePtPdddj,@function
        .size           _Z12redistributePtPdddj,(.L_x_53 - _Z12redistributePtPdddj)
        .other          _Z12redistributePtPdddj,@"STO_CUDA_ENTRY STV_DEFAULT"
_Z12redistributePtPdddj:
.text._Z12redistributePtPdddj:
        /* <DEDUP_REMOVED lines=15> */
[----:B--2---:R-:W1:Y:S02]  /*00f0*/  LDC.64 R2, c[0x0][0x398] ;  /* 0x0000e600ff027b82 */ /* 0x004e640000000a00 */
.L_x_47:
[----:B0-----:R-:W-:-:S06]  /*0100*/  IMAD.WIDE.U32 R10, R27, 0x2, R8 ;  /* 0x000000021b0a7825 */ /* 0x001fcc00078e0008 */
[----:B------:R-:W2:Y:S01]  /*0110*/  LDG.E.U16 R10, desc[UR6][R10.64] ;  /* 0x000000060a0a7981 */ /* 0x000ea2000c1e1500 */
[----:B------:R-:W-:Y:S01]  /*0120*/  BSSY.RECONVERGENT B0, `(.L_x_45) ;  /* 0x0000028000007945 */ /* 0x000fe20003800200 */
[----:B--2---:R-:W-:-:S13]  /*0130*/  ISETP.NE.AND P0, PT, R10, RZ, PT ;  /* 0x000000ff0a00720c */ /* 0x004fda0003f05270 */
[----:B------:R-:W-:Y:S05]  /*0140*/  @P0 BRA `(.L_x_46) ;  /* 0x0000000000940947 */ /* 0x000fea0003800000 */
[----:B------:R-:W-:-:S05]  /*0150*/  IMAD R26, R27, 0x9, RZ ;  /* 0x000000091b1a7824 */ /* 0x000fca00078e02ff */
[----:B------:R-:W-:-:S05]  /*0160*/  IADD3 R11, PT, PT, R26, 0x3, RZ ;  /* 0x000000031a0b7810 */ /* 0x000fca0007ffe0ff */
[----:B---3--:R-:W-:-:S05]  /*0170*/  IMAD.WIDE.U32 R10, R11, 0x8, R6 ;  /* 0x000000080b0a7825 */ /* 0x008fca00078e0006 */
[----:B------:R-:W2:Y:S02]  /*0180*/  LDG.E.64 R12, desc[UR6][R10.64] ;  /* 0x000000060a0c7981 */ /* 0x000ea4000c1e1b00 */
[----:B--2---:R-:W-:-:S14]  /*0190*/  DSETP.GT.AND P0, PT, R12, R4, PT ;  /* 0x000000040c00722a */ /* 0x004fdc0003f04000 */
[----:B------:R-:W-:Y:S05]  /*01a0*/  @!P0 BRA `(.L_x_46) ;  /* 0x00000000007c8947 */ /* 0x000fea0003800000 */
[----:B------:R-:W-:-:S05]  /*01b0*/  IADD3 R15, PT, PT, R26, 0x6, RZ ;  /* 0x000000061a0f7810 */ /* 0x000fca0007ffe0ff */
[----:B------:R-:W-:-:S05]  /*01c0*/  IMAD.WIDE.U32 R14, R15, 0x8, R6 ;  /* 0x000000080f0e7825 */ /* 0x000fca00078e0006 */
[----:B------:R-:W1:Y:S02]  /*01d0*/  LDG.E.64 R16, desc[UR6][R14.64] ;  /* 0x000000060e107981 */ /* 0x000e64000c1e1b00 */
[----:B-1----:R-:W-:-:S14]  /*01e0*/  DSETP.GT.AND P0, PT, R16, R2, PT ;  /* 0x000000021000722a */ /* 0x002fdc0003f04000 */
[----:B------:R-:W-:Y:S05]  /*01f0*/  @!P0 BRA `(.L_x_46) ;  /* 0x0000000000688947 */ /* 0x000fea0003800000 */
[----:B------:R-:W-:-:S05]  /*0200*/  IADD3 R19, PT, PT, R26, 0x7, RZ ;  /* 0x000000071a137810 */ /* 0x000fca0007ffe0ff */
[----:B------:R-:W-:-:S05]  /*0210*/  IMAD.WIDE.U32 R18, R19, 0x8, R6 ;  /* 0x0000000813127825 */ /* 0x000fca00078e0006 */
[----:B------:R-:W2:Y:S02]  /*0220*/  LDG.E.64 R20, desc[UR6][R18.64] ;  /* 0x0000000612147981 */ /* 0x000ea4000c1e1b00 */
[----:B--2---:R-:W-:-:S14]  /*0230*/  DSETP.GT.AND P0, PT, R20, R2, PT ;  /* 0x000000021400722a */ /* 0x004fdc0003f04000 */
[----:B------:R-:W-:Y:S05]  /*0240*/  @!P0 BRA `(.L_x_46) ;  /* 0x0000000000548947 */ /* 0x000fea0003800000 */
[----:B------:R-:W-:-:S05]  /*0250*/  IADD3 R23, PT, PT, R26, 0x1, RZ ;  /* 0x000000011a177810 */ /* 0x000fca0007ffe0ff */
[----:B------:R-:W-:-:S05]  /*0260*/  IMAD.WIDE.U32 R22, R23, 0x8, R6 ;  /* 0x0000000817167825 */ /* 0x000fca00078e0006 */
[----:B------:R-:W2:Y:S01]  /*0270*/  LDG.E.64 R24, desc[UR6][R22.64] ;  /* 0x0000000616187981 */ /* 0x000ea2000c1e1b00 */
[--C-:B------:R-:W-:Y:S02]  /*0280*/  DADD R28, R12, -R4.reuse ;  /* 0x000000000c1c7229 */ /* 0x100fe40000000804 */
[----:B--2---:R-:W-:-:S07]  /*0290*/  DADD R24, R24, R4 ;  /* 0x0000000018187229 */ /* 0x004fce0000000004 */
[----:B------:R0:W-:Y:S04]  /*02a0*/  STG.E.64 desc[UR6][R22.64], R24 ;  /* 0x0000001816007986 */ /* 0x0001e8000c101b06 */
[----:B------:R1:W-:Y:S01]  /*02b0*/  STG.E.64 desc[UR6][R10.64], R28 ;  /* 0x0000001c0a007986 */ /* 0x0003e2000c101b06 */
[----:B0-----:R-:W-:-:S05]  /*02c0*/  IADD3 R25, PT, PT, R26, 0x5, RZ ;  /* 0x000000051a197810 */ /* 0x001fca0007ffe0ff */
[----:B------:R-:W-:-:S05]  /*02d0*/  IMAD.WIDE.U32 R12, R25, 0x8, R6 ;  /* 0x00000008190c7825 */ /* 0x000fca00078e0006 */
[----:B-1----:R-:W2:Y:S01]  /*02e0*/  LDG.E.64 R10, desc[UR6][R12.64] ;  /* 0x000000060c0a7981 */ /* 0x002ea2000c1e1b00 */
[----:B------:R-:W-:Y:S01]  /*02f0*/  IADD3 R26, PT, PT, R26, 0x8, RZ ;  /* 0x000000081a1a7810 */ /* 0x000fe20007ffe0ff */
[--C-:B------:R-:W-:Y:S02]  /*0300*/  DADD R16, R16, -R2.reuse ;  /* 0x0000000010107229 */ /* 0x100fe40000000802 */
[--C-:B------:R-:W-:Y:S02]  /*0310*/  DADD R22, R20, -R2.reuse ;  /* 0x0000000014167229 */ /* 0x100fe40000000802 */
[----:B------:R-:W-:Y:S01]  /*0320*/  IMAD.WIDE.U32 R20, R26, 0x8, R6 ;  /* 0x000000081a147825 */ /* 0x000fe200078e0006 */
[----:B--2---:R-:W-:-:S07]  /*0330*/  DADD R10, R10, R2 ;  /* 0x000000000a0a7229 */ /* 0x004fce0000000002 */
[----:B------:R0:W-:Y:S04]  /*0340*/  STG.E.64 desc[UR6][R12.64], R10 ;  /* 0x0000000a0c007986 */ /* 0x0001e8000c101b06 */
[----:B------:R0:W-:Y:S04]  /*0350*/  STG.E.64 desc[UR6][R14.64], R16 ;  /* 0x000000100e007986 */ /* 0x0001e8000c101b06 */
[----:B------:R0:W-:Y:S04]  /*0360*/  STG.E.64 desc[UR6][R18.64], R22 ;  /* 0x0000001612007986 */ /* 0x0001e8000c101b06 */
[----:B------:R-:W2:Y:S02]  /*0370*/  LDG.E.64 R24, desc[UR6][R20.64] ;  /* 0x0000000614187981 */ /* 0x000ea4000c1e1b00 */
[----:B--2---:R-:W-:-:S07]  /*0380*/  DADD R24, R24, R2 ;  /* 0x0000000018187229 */ /* 0x004fce0000000002 */
[----:B------:R0:W-:Y:S04]  /*0390*/  STG.E.64 desc[UR6][R20.64], R24 ;  /* 0x0000001814007986 */ /* 0x0001e8000c101b06 */
.L_x_46:
[----:B----4-:R-:W-:Y:S05]  /*03a0*/  BSYNC.RECONVERGENT B0 ;  /* 0x0000000000007941 */ /* 0x010fea0003800200 */
.L_x_45:
[----:B------:R-:W-:-:S04]  /*03b0*/  IADD3 R27, PT, PT, R0, R27, RZ ;  /* 0x0000001b001b7210 */ /* 0x000fc80007ffe0ff */
[----:B------:R-:W-:-:S13]  /*03c0*/  ISETP.GE.U32.AND P0, PT, R27, UR5, PT ;  /* 0x000000051b007c0c */ /* 0x000fda000bf06070 */
[----:B------:R-:W-:Y:S05]  /*03d0*/  @!P0 BRA `(.L_x_47) ;  /* 0xfffffffc00488947 */ /* 0x000fea000383ffff */
[----:B------:R-:W-:Y:S05]  /*03e0*/  EXIT ;  /* 0x000000000000794d */ /* 0x000fea0003800000 */
.L_x_48:
        /* <DEDUP_REMOVED lines=9> */
.L_x_53:


//--------------------- .nv.shared.reserved.0     --------------------------
	.section	.nv.shared.reserved.0,"aw",@nobits
	.weak		__nv_reservedSMEM_offset_0_alias
	.size		__nv_reservedSMEM_offset_0_alias, 0, 64
	.other		__nv_reservedSMEM_offset_0_alias,@"STO_CUDA_RESERVED_SHARED STV_DEFAULT"
__nv_reservedSMEM_offset_0_alias:
	.zero		0
	.zero		64


//--------------------- .nv.constant0._Z10relaxationPtPdS0_dj --------------------------
	.section	.nv.constant0._Z10relaxationPtPdS0_dj,"a",@progbits
	.sectionflags	@""
	.align	4
.nv.constant0._Z10relaxationPtPdS0_dj:
	.zero		932


//--------------------- .nv.constant0._Z10bouncebackPtPdS0_j --------------------------
	.section	.nv.constant0._Z10bouncebackPtPdS0_j,"a",@progbits
	.sectionflags	@""
	.align	4
.nv.constant0._Z10bouncebackPtPdS0_j:
	.zero		924


//--------------------- .nv.constant0._Z9propagatePdS_jj --------------------------
	.section	.nv.constant0._Z9propagatePdS_jj,"a",@progbits
	.sectionflags	@""
	.align	4
.nv.constant0._Z9propagatePdS_jj:
	.zero		920


//--------------------- .nv.constant0._Z12redistributePtPdddj --------------------------
	.section	.nv.constant0._Z12redistributePtPdddj,"a",@progbits
	.sectionflags	@""
	.align	4
.nv.constant0._Z12redistributePtPdddj:
	.zero		932


//--------------------- SYMBOLS --------------------------

	.type		.nv.reservedSmem.offset0,@object
	.size		.nv.reservedSmem.offset0,0x4
